//
// Generated by NVIDIA NVVM Compiler
//
// Compiler Build ID: CL-36424714
// Cuda compilation tools, release 13.0, V13.0.88
// Based on NVVM 20.0.0
//

.version 9.0
.target sm_100
.address_size 64

	// .globl	_Z10compactionPfS_PiS0_i
.extern .func  (.param .b32 func_retval0) vprintf
(
	.param .b64 vprintf_param_0,
	.param .b64 vprintf_param_1
)
;
.global .align 1 .b8 $str[2] = {10};
.global .align 1 .b8 $str$1[5] = {32, 37, 100, 32};
.extern .shared .align 16 .b8 s[];

.visible .entry _Z10compactionPfS_PiS0_i(
	.param .u64 .ptr .align 1 _Z10compactionPfS_PiS0_i_param_0,
	.param .u64 .ptr .align 1 _Z10compactionPfS_PiS0_i_param_1,
	.param .u64 .ptr .align 1 _Z10compactionPfS_PiS0_i_param_2,
	.param .u64 .ptr .align 1 _Z10compactionPfS_PiS0_i_param_3,
	.param .u32 _Z10compactionPfS_PiS0_i_param_4
)
{
	.local .align 8 .b8 	__local_depot0[8];
	.reg .b64 	%SP;
	.reg .b64 	%SPL;
	.reg .pred 	%p<56>;
	.reg .b32 	%r<312>;
	.reg .b32 	%f<12>;
	.reg .b64 	%rd<69>;

	mov.u64 	%SPL, __local_depot0;
	cvta.local.u64 	%SP, %SPL;
	ld.param.u64 	%rd10, [_Z10compactionPfS_PiS0_i_param_0];
	ld.param.u64 	%rd11, [_Z10compactionPfS_PiS0_i_param_1];
	ld.param.u64 	%rd12, [_Z10compactionPfS_PiS0_i_param_2];
	ld.param.u32 	%r88, [_Z10compactionPfS_PiS0_i_param_4];
	cvta.to.global.u64 	%rd1, %rd12;
	cvta.to.global.u64 	%rd2, %rd11;
	cvta.to.global.u64 	%rd3, %rd10;
	add.u64 	%rd13, %SP, 0;
	add.u64 	%rd4, %SPL, 0;
	mov.u32 	%r1, %tid.x;
	mov.u32 	%r2, %ntid.x;
	setp.ge.s32 	%p1, %r1, %r88;
	@%p1 bra 	$L__BB0_11;
	add.s32 	%r89, %r1, %r2;
	max.u32 	%r90, %r88, %r89;
	setp.lt.u32 	%p2, %r89, %r88;
	selp.u32 	%r91, 1, 0, %p2;
	add.s32 	%r92, %r89, %r91;
	sub.s32 	%r93, %r90, %r92;
	div.u32 	%r94, %r93, %r2;
	add.s32 	%r3, %r94, %r91;
	add.s32 	%r95, %r3, 1;
	and.b32  	%r4, %r95, 3;
	and.b32  	%r5, %r3, 3;
	setp.eq.s32 	%p3, %r5, 3;
	mov.u32 	%r283, %r1;
	@%p3 bra 	$L__BB0_4;
	mov.b32 	%r282, 0;
	mov.u32 	%r283, %r1;
$L__BB0_3:
	.pragma "nounroll";
	shl.b32 	%r97, %r283, 2;
	mov.u32 	%r98, s;
	add.s32 	%r99, %r98, %r97;
	mov.b32 	%r100, 0;
	st.shared.u32 	[%r99], %r100;
	add.s32 	%r283, %r283, %r2;
	add.s32 	%r282, %r282, 1;
	setp.ne.s32 	%p4, %r282, %r4;
	@%p4 bra 	$L__BB0_3;
$L__BB0_4:
	setp.lt.u32 	%p5, %r3, 3;
	@%p5 bra 	$L__BB0_5;
	bra.uni 	$L__BB0_81;
$L__BB0_5:
	setp.eq.s32 	%p7, %r5, 3;
	mov.u32 	%r286, %r1;
	@%p7 bra 	$L__BB0_10;
	mov.b32 	%r285, 0;
	mov.u32 	%r111, s;
	mov.u32 	%r286, %r1;
$L__BB0_7:
	.pragma "nounroll";
	mul.wide.u32 	%rd14, %r286, 4;
	add.s64 	%rd15, %rd3, %rd14;
	ld.global.f32 	%f6, [%rd15];
	setp.leu.f32 	%p8, %f6, 0f00000000;
	@%p8 bra 	$L__BB0_9;
	shl.b32 	%r110, %r286, 2;
	add.s32 	%r112, %r111, %r110;
	mov.b32 	%r113, 1;
	st.shared.u32 	[%r112], %r113;
$L__BB0_9:
	add.s32 	%r286, %r286, %r2;
	add.s32 	%r285, %r285, 1;
	setp.ne.s32 	%p9, %r285, %r4;
	@%p9 bra 	$L__BB0_7;
$L__BB0_10:
	setp.lt.u32 	%p10, %r3, 3;
	@%p10 bra 	$L__BB0_11;
	bra.uni 	$L__BB0_41;
$L__BB0_11:
	setp.lt.s32 	%p16, %r88, 1;
	@%p16 bra 	$L__BB0_61;
	shl.b32 	%r131, %r1, 1;
	or.b32  	%r18, %r131, 1;
	and.b32  	%r19, %r88, 7;
	and.b32  	%r20, %r88, 3;
	and.b32  	%r21, %r88, 2147483640;
	neg.s32 	%r22, %r21;
	mov.b32 	%r289, 0;
	mov.u64 	%rd24, $str;
	mov.u64 	%rd35, $str$1;
	mov.u32 	%r290, %r289;
	mov.u32 	%r291, %r289;
$L__BB0_13:
	mov.u32 	%r30, %r291;
	mov.u32 	%r303, %r290;
	setp.ne.s32 	%p17, %r1, 0;
	@%p17 bra 	$L__BB0_26;
	setp.lt.u32 	%p18, %r88, 8;
	cvta.global.u64 	%rd25, %rd24;
	{ // callseq 0, 0
	.param .b64 param0;
	st.param.b64 	[param0], %rd25;
	.param .b64 param1;
	st.param.b64 	[param1], 0;
	.param .b32 retval0;
	call.uni (retval0), 
	vprintf, 
	(
	param0, 
	param1
	);
	ld.param.b32 	%r133, [retval0];
	} // callseq 0
	mov.b32 	%r295, 0;
	@%p18 bra 	$L__BB0_17;
	mov.u32 	%r136, s;
	add.s32 	%r292, %r136, 16;
	mov.u32 	%r293, %r22;
$L__BB0_16:
	.pragma "nounroll";
	ld.shared.u32 	%r137, [%r292+-16];
	st.local.u32 	[%rd4], %r137;
	cvta.global.u64 	%rd27, %rd35;
	{ // callseq 1, 0
	.param .b64 param0;
	st.param.b64 	[param0], %rd27;
	.param .b64 param1;
	st.param.b64 	[param1], %rd13;
	.param .b32 retval0;
	call.uni (retval0), 
	vprintf, 
	(
	param0, 
	param1
	);
	ld.param.b32 	%r138, [retval0];
	} // callseq 1
	ld.shared.u32 	%r140, [%r292+-12];
	st.local.u32 	[%rd4], %r140;
	{ // callseq 2, 0
	.param .b64 param0;
	st.param.b64 	[param0], %rd27;
	.param .b64 param1;
	st.param.b64 	[param1], %rd13;
	.param .b32 retval0;
	call.uni (retval0), 
	vprintf, 
	(
	param0, 
	param1
	);
	ld.param.b32 	%r141, [retval0];
	} // callseq 2
	ld.shared.u32 	%r143, [%r292+-8];
	st.local.u32 	[%rd4], %r143;
	{ // callseq 3, 0
	.param .b64 param0;
	st.param.b64 	[param0], %rd27;
	.param .b64 param1;
	st.param.b64 	[param1], %rd13;
	.param .b32 retval0;
	call.uni (retval0), 
	vprintf, 
	(
	param0, 
	param1
	);
	ld.param.b32 	%r144, [retval0];
	} // callseq 3
	ld.shared.u32 	%r146, [%r292+-4];
	st.local.u32 	[%rd4], %r146;
	{ // callseq 4, 0
	.param .b64 param0;
	st.param.b64 	[param0], %rd27;
	.param .b64 param1;
	st.param.b64 	[param1], %rd13;
	.param .b32 retval0;
	call.uni (retval0), 
	vprintf, 
	(
	param0, 
	param1
	);
	ld.param.b32 	%r147, [retval0];
	} // callseq 4
	ld.shared.u32 	%r149, [%r292];
	st.local.u32 	[%rd4], %r149;
	{ // callseq 5, 0
	.param .b64 param0;
	st.param.b64 	[param0], %rd27;
	.param .b64 param1;
	st.param.b64 	[param1], %rd13;
	.param .b32 retval0;
	call.uni (retval0), 
	vprintf, 
	(
	param0, 
	param1
	);
	ld.param.b32 	%r150, [retval0];
	} // callseq 5
	ld.shared.u32 	%r152, [%r292+4];
	st.local.u32 	[%rd4], %r152;
	{ // callseq 6, 0
	.param .b64 param0;
	st.param.b64 	[param0], %rd27;
	.param .b64 param1;
	st.param.b64 	[param1], %rd13;
	.param .b32 retval0;
	call.uni (retval0), 
	vprintf, 
	(
	param0, 
	param1
	);
	ld.param.b32 	%r153, [retval0];
	} // callseq 6
	ld.shared.u32 	%r155, [%r292+8];
	st.local.u32 	[%rd4], %r155;
	{ // callseq 7, 0
	.param .b64 param0;
	st.param.b64 	[param0], %rd27;
	.param .b64 param1;
	st.param.b64 	[param1], %rd13;
	.param .b32 retval0;
	call.uni (retval0), 
	vprintf, 
	(
	param0, 
	param1
	);
	ld.param.b32 	%r156, [retval0];
	} // callseq 7
	ld.shared.u32 	%r158, [%r292+12];
	st.local.u32 	[%rd4], %r158;
	{ // callseq 8, 0
	.param .b64 param0;
	st.param.b64 	[param0], %rd27;
	.param .b64 param1;
	st.param.b64 	[param1], %rd13;
	.param .b32 retval0;
	call.uni (retval0), 
	vprintf, 
	(
	param0, 
	param1
	);
	ld.param.b32 	%r159, [retval0];
	} // callseq 8
	add.s32 	%r293, %r293, 8;
	add.s32 	%r292, %r292, 32;
	setp.ne.s32 	%p19, %r293, 0;
	mov.u32 	%r295, %r21;
	@%p19 bra 	$L__BB0_16;
$L__BB0_17:
	setp.eq.s32 	%p20, %r19, 0;
	@%p20 bra 	$L__BB0_25;
	add.s32 	%r161, %r19, -1;
	setp.lt.u32 	%p21, %r161, 3;
	@%p21 bra 	$L__BB0_20;
	shl.b32 	%r162, %r295, 2;
	mov.u32 	%r163, s;
	add.s32 	%r164, %r163, %r162;
	ld.shared.u32 	%r165, [%r164];
	st.local.u32 	[%rd4], %r165;
	cvta.global.u64 	%rd30, %rd35;
	{ // callseq 9, 0
	.param .b64 param0;
	st.param.b64 	[param0], %rd30;
	.param .b64 param1;
	st.param.b64 	[param1], %rd13;
	.param .b32 retval0;
	call.uni (retval0), 
	vprintf, 
	(
	param0, 
	param1
	);
	ld.param.b32 	%r166, [retval0];
	} // callseq 9
	ld.shared.u32 	%r168, [%r164+4];
	st.local.u32 	[%rd4], %r168;
	{ // callseq 10, 0
	.param .b64 param0;
	st.param.b64 	[param0], %rd30;
	.param .b64 param1;
	st.param.b64 	[param1], %rd13;
	.param .b32 retval0;
	call.uni (retval0), 
	vprintf, 
	(
	param0, 
	param1
	);
	ld.param.b32 	%r169, [retval0];
	} // callseq 10
	ld.shared.u32 	%r171, [%r164+8];
	st.local.u32 	[%rd4], %r171;
	{ // callseq 11, 0
	.param .b64 param0;
	st.param.b64 	[param0], %rd30;
	.param .b64 param1;
	st.param.b64 	[param1], %rd13;
	.param .b32 retval0;
	call.uni (retval0), 
	vprintf, 
	(
	param0, 
	param1
	);
	ld.param.b32 	%r172, [retval0];
	} // callseq 11
	ld.shared.u32 	%r174, [%r164+12];
	st.local.u32 	[%rd4], %r174;
	{ // callseq 12, 0
	.param .b64 param0;
	st.param.b64 	[param0], %rd30;
	.param .b64 param1;
	st.param.b64 	[param1], %rd13;
	.param .b32 retval0;
	call.uni (retval0), 
	vprintf, 
	(
	param0, 
	param1
	);
	ld.param.b32 	%r175, [retval0];
	} // callseq 12
	add.s32 	%r295, %r295, 4;
$L__BB0_20:
	setp.eq.s32 	%p22, %r20, 0;
	@%p22 bra 	$L__BB0_25;
	setp.eq.s32 	%p23, %r20, 1;
	@%p23 bra 	$L__BB0_23;
	shl.b32 	%r177, %r295, 2;
	mov.u32 	%r178, s;
	add.s32 	%r179, %r178, %r177;
	ld.shared.u32 	%r180, [%r179];
	st.local.u32 	[%rd4], %r180;
	cvta.global.u64 	%rd33, %rd35;
	{ // callseq 13, 0
	.param .b64 param0;
	st.param.b64 	[param0], %rd33;
	.param .b64 param1;
	st.param.b64 	[param1], %rd13;
	.param .b32 retval0;
	call.uni (retval0), 
	vprintf, 
	(
	param0, 
	param1
	);
	ld.param.b32 	%r181, [retval0];
	} // callseq 13
	ld.shared.u32 	%r183, [%r179+4];
	st.local.u32 	[%rd4], %r183;
	{ // callseq 14, 0
	.param .b64 param0;
	st.param.b64 	[param0], %rd33;
	.param .b64 param1;
	st.param.b64 	[param1], %rd13;
	.param .b32 retval0;
	call.uni (retval0), 
	vprintf, 
	(
	param0, 
	param1
	);
	ld.param.b32 	%r184, [retval0];
	} // callseq 14
	add.s32 	%r295, %r295, 2;
$L__BB0_23:
	and.b32  	%r186, %r88, 1;
	setp.eq.b32 	%p24, %r186, 1;
	not.pred 	%p25, %p24;
	@%p25 bra 	$L__BB0_25;
	shl.b32 	%r187, %r295, 2;
	mov.u32 	%r188, s;
	add.s32 	%r189, %r188, %r187;
	ld.shared.u32 	%r190, [%r189];
	st.local.u32 	[%rd4], %r190;
	cvta.global.u64 	%rd36, %rd35;
	{ // callseq 15, 0
	.param .b64 param0;
	st.param.b64 	[param0], %rd36;
	.param .b64 param1;
	st.param.b64 	[param1], %rd13;
	.param .b32 retval0;
	call.uni (retval0), 
	vprintf, 
	(
	param0, 
	param1
	);
	ld.param.b32 	%r191, [retval0];
	} // callseq 15
$L__BB0_25:
	cvta.global.u64 	%rd39, %rd24;
	{ // callseq 16, 0
	.param .b64 param0;
	st.param.b64 	[param0], %rd39;
	.param .b64 param1;
	st.param.b64 	[param1], 0;
	.param .b32 retval0;
	call.uni (retval0), 
	vprintf, 
	(
	param0, 
	param1
	);
	ld.param.b32 	%r193, [retval0];
	} // callseq 16
$L__BB0_26:
	add.s32 	%r291, %r30, %r2;
	shl.b32 	%r195, %r291, 2;
	mov.u32 	%r196, s;
	add.s32 	%r197, %r196, %r195;
	ld.shared.u32 	%r290, [%r197+-4];
	sub.s32 	%r198, %r88, %r30;
	setp.lt.s32 	%p26, %r198, %r2;
	@%p26 bra 	$L__BB0_53;
	shl.b32 	%r200, %r30, 2;
	add.s32 	%r42, %r196, %r200;
	setp.eq.s32 	%p27, %r30, 0;
	mov.b32 	%r297, 0;
	@%p27 bra 	$L__BB0_29;
	ld.shared.u32 	%r297, [%r42+-4];
$L__BB0_29:
	setp.lt.u32 	%p28, %r2, 2;
	add.s32 	%r45, %r297, %r303;
	mov.b32 	%r300, 1;
	@%p28 bra 	$L__BB0_34;
	mov.b32 	%r300, 1;
	mov.u32 	%r298, %r2;
$L__BB0_31:
	shr.u32 	%r48, %r298, 1;
	bar.sync 	0;
	setp.ge.u32 	%p29, %r1, %r48;
	@%p29 bra 	$L__BB0_33;
	mul.lo.s32 	%r204, %r300, %r18;
	shl.b32 	%r205, %r204, 2;
	add.s32 	%r206, %r42, %r205;
	ld.shared.u32 	%r207, [%r206+-4];
	shl.b32 	%r208, %r300, 2;
	add.s32 	%r209, %r206, %r208;
	ld.shared.u32 	%r210, [%r209+-4];
	add.s32 	%r211, %r210, %r207;
	st.shared.u32 	[%r209+-4], %r211;
$L__BB0_33:
	shl.b32 	%r300, %r300, 1;
	setp.gt.u32 	%p30, %r298, 3;
	mov.u32 	%r298, %r48;
	@%p30 bra 	$L__BB0_31;
$L__BB0_34:
	@%p17 bra 	$L__BB0_36;
	shl.b32 	%r212, %r2, 2;
	add.s32 	%r213, %r42, %r212;
	mov.b32 	%r214, 0;
	st.shared.u32 	[%r213+-4], %r214;
$L__BB0_36:
	@%p28 bra 	$L__BB0_50;
	mov.b32 	%r301, 1;
$L__BB0_38:
	shr.u32 	%r300, %r300, 1;
	bar.sync 	0;
	setp.ge.u32 	%p33, %r1, %r301;
	@%p33 bra 	$L__BB0_40;
	mul.lo.s32 	%r216, %r300, %r18;
	shl.b32 	%r217, %r216, 2;
	add.s32 	%r218, %r42, %r217;
	ld.shared.u32 	%r219, [%r218+-4];
	shl.b32 	%r220, %r300, 2;
	add.s32 	%r221, %r218, %r220;
	ld.shared.u32 	%r222, [%r221+-4];
	st.shared.u32 	[%r218+-4], %r222;
	add.s32 	%r223, %r222, %r219;
	st.shared.u32 	[%r221+-4], %r223;
$L__BB0_40:
	shl.b32 	%r301, %r301, 1;
	setp.lt.s32 	%p34, %r301, %r2;
	@%p34 bra 	$L__BB0_38;
	bra.uni 	$L__BB0_50;
$L__BB0_41:
	mul.wide.u32 	%rd16, %r286, 4;
	add.s64 	%rd17, %rd3, %rd16;
	ld.global.f32 	%f7, [%rd17];
	setp.leu.f32 	%p11, %f7, 0f00000000;
	@%p11 bra 	$L__BB0_43;
	shl.b32 	%r114, %r286, 2;
	mov.u32 	%r115, s;
	add.s32 	%r116, %r115, %r114;
	mov.b32 	%r117, 1;
	st.shared.u32 	[%r116], %r117;
$L__BB0_43:
	add.s32 	%r24, %r286, %r2;
	mul.wide.u32 	%rd18, %r24, 4;
	add.s64 	%rd19, %rd3, %rd18;
	ld.global.f32 	%f8, [%rd19];
	setp.leu.f32 	%p12, %f8, 0f00000000;
	@%p12 bra 	$L__BB0_45;
	shl.b32 	%r118, %r24, 2;
	mov.u32 	%r119, s;
	add.s32 	%r120, %r119, %r118;
	mov.b32 	%r121, 1;
	st.shared.u32 	[%r120], %r121;
$L__BB0_45:
	add.s32 	%r25, %r24, %r2;
	mul.wide.u32 	%rd20, %r25, 4;
	add.s64 	%rd21, %rd3, %rd20;
	ld.global.f32 	%f9, [%rd21];
	setp.leu.f32 	%p13, %f9, 0f00000000;
	@%p13 bra 	$L__BB0_47;
	shl.b32 	%r122, %r25, 2;
	mov.u32 	%r123, s;
	add.s32 	%r124, %r123, %r122;
	mov.b32 	%r125, 1;
	st.shared.u32 	[%r124], %r125;
$L__BB0_47:
	add.s32 	%r26, %r25, %r2;
	mul.wide.u32 	%rd22, %r26, 4;
	add.s64 	%rd23, %rd3, %rd22;
	ld.global.f32 	%f10, [%rd23];
	setp.leu.f32 	%p14, %f10, 0f00000000;
	@%p14 bra 	$L__BB0_49;
	shl.b32 	%r126, %r26, 2;
	mov.u32 	%r127, s;
	add.s32 	%r128, %r127, %r126;
	mov.b32 	%r129, 1;
	st.shared.u32 	[%r128], %r129;
$L__BB0_49:
	add.s32 	%r286, %r26, %r2;
	setp.lt.s32 	%p15, %r286, %r88;
	@%p15 bra 	$L__BB0_41;
	bra.uni 	$L__BB0_11;
$L__BB0_50:
	setp.lt.u32 	%p35, %r1, %r2;
	@%p35 bra 	$L__BB0_51;
	bra.uni 	$L__BB0_52;
$L__BB0_51:
	shl.b32 	%r224, %r1, 2;
	add.s32 	%r225, %r42, %r224;
	ld.shared.u32 	%r226, [%r225];
	add.s32 	%r227, %r45, %r226;
	st.shared.u32 	[%r225], %r227;
$L__BB0_52:
	bar.sync 	0;
	bra.uni 	$L__BB0_60;
$L__BB0_53:
	@%p17 bra 	$L__BB0_60;
	mul.lo.s32 	%r228, %r2, %r289;
	sub.s32 	%r229, %r88, %r228;
	and.b32  	%r55, %r229, 3;
	setp.eq.s32 	%p37, %r55, 0;
	mov.u32 	%r304, %r30;
	@%p37 bra 	$L__BB0_58;
	shl.b32 	%r230, %r30, 2;
	add.s32 	%r56, %r196, %r230;
	ld.shared.u32 	%r232, [%r56+-4];
	add.s32 	%r57, %r232, %r303;
	ld.shared.u32 	%r303, [%r56];
	st.shared.u32 	[%r56], %r57;
	add.s32 	%r304, %r30, 1;
	setp.eq.s32 	%p38, %r55, 1;
	@%p38 bra 	$L__BB0_58;
	add.s32 	%r60, %r57, %r303;
	ld.shared.u32 	%r303, [%r56+4];
	st.shared.u32 	[%r56+4], %r60;
	add.s32 	%r304, %r30, 2;
	setp.eq.s32 	%p39, %r55, 2;
	@%p39 bra 	$L__BB0_58;
	add.s32 	%r233, %r60, %r303;
	ld.shared.u32 	%r303, [%r56+8];
	st.shared.u32 	[%r56+8], %r233;
	add.s32 	%r304, %r30, 3;
$L__BB0_58:
	mul.lo.s32 	%r234, %r2, %r289;
	sub.s32 	%r235, %r234, %r88;
	setp.gt.u32 	%p40, %r235, -4;
	@%p40 bra 	$L__BB0_60;
$L__BB0_59:
	shl.b32 	%r236, %r304, 2;
	add.s32 	%r238, %r196, %r236;
	ld.shared.u32 	%r239, [%r238+-4];
	add.s32 	%r240, %r239, %r303;
	ld.shared.u32 	%r241, [%r238];
	st.shared.u32 	[%r238], %r240;
	add.s32 	%r242, %r240, %r241;
	ld.shared.u32 	%r243, [%r238+4];
	st.shared.u32 	[%r238+4], %r242;
	add.s32 	%r244, %r242, %r243;
	ld.shared.u32 	%r245, [%r238+8];
	st.shared.u32 	[%r238+8], %r244;
	add.s32 	%r246, %r244, %r245;
	ld.shared.u32 	%r303, [%r238+12];
	st.shared.u32 	[%r238+12], %r246;
	add.s32 	%r304, %r304, 4;
	setp.ne.s32 	%p41, %r304, %r88;
	@%p41 bra 	$L__BB0_59;
$L__BB0_60:
	setp.lt.s32 	%p42, %r291, %r88;
	add.s32 	%r289, %r289, 1;
	@%p42 bra 	$L__BB0_13;
$L__BB0_61:
	setp.ge.s32 	%p43, %r1, %r88;
	bar.sync 	0;
	@%p43 bra 	$L__BB0_78;
	add.s32 	%r247, %r1, %r2;
	max.s32 	%r248, %r88, %r247;
	setp.lt.s32 	%p44, %r247, %r88;
	selp.u32 	%r249, 1, 0, %p44;
	add.s32 	%r250, %r247, %r249;
	sub.s32 	%r251, %r248, %r250;
	div.u32 	%r252, %r251, %r2;
	add.s32 	%r72, %r252, %r249;
	and.b32  	%r253, %r72, 3;
	setp.eq.s32 	%p45, %r253, 3;
	mov.u32 	%r310, %r1;
	@%p45 bra 	$L__BB0_67;
	shl.b32 	%r254, %r1, 2;
	mov.u32 	%r255, s;
	add.s32 	%r308, %r255, %r254;
	shl.b32 	%r74, %r2, 2;
	mul.wide.u32 	%rd40, %r1, 4;
	add.s64 	%rd68, %rd3, %rd40;
	mul.wide.u32 	%rd6, %r2, 4;
	add.s32 	%r256, %r72, 1;
	and.b32  	%r257, %r256, 3;
	neg.s32 	%r307, %r257;
	mov.u32 	%r310, %r1;
$L__BB0_64:
	.pragma "nounroll";
	ld.global.f32 	%f1, [%rd68];
	setp.eq.f32 	%p46, %f1, 0f00000000;
	@%p46 bra 	$L__BB0_66;
	ld.shared.u32 	%r258, [%r308];
	mul.wide.s32 	%rd41, %r258, 4;
	add.s64 	%rd42, %rd2, %rd41;
	st.global.f32 	[%rd42], %f1;
	add.s64 	%rd43, %rd1, %rd41;
	st.global.u32 	[%rd43], %r310;
$L__BB0_66:
	add.s32 	%r310, %r310, %r2;
	add.s32 	%r308, %r308, %r74;
	add.s64 	%rd68, %rd68, %rd6;
	add.s32 	%r307, %r307, 1;
	setp.ne.s32 	%p47, %r307, 0;
	@%p47 bra 	$L__BB0_64;
$L__BB0_67:
	setp.lt.u32 	%p48, %r72, 3;
	@%p48 bra 	$L__BB0_78;
	mov.u32 	%r260, s;
$L__BB0_69:
	mul.wide.u32 	%rd44, %r310, 4;
	add.s64 	%rd45, %rd3, %rd44;
	ld.global.f32 	%f2, [%rd45];
	setp.eq.f32 	%p49, %f2, 0f00000000;
	@%p49 bra 	$L__BB0_71;
	shl.b32 	%r259, %r310, 2;
	add.s32 	%r261, %r260, %r259;
	ld.shared.u32 	%r262, [%r261];
	mul.wide.s32 	%rd46, %r262, 4;
	add.s64 	%rd47, %rd2, %rd46;
	st.global.f32 	[%rd47], %f2;
	add.s64 	%rd48, %rd1, %rd46;
	st.global.u32 	[%rd48], %r310;
$L__BB0_71:
	add.s32 	%r84, %r310, %r2;
	mul.wide.u32 	%rd49, %r84, 4;
	add.s64 	%rd50, %rd3, %rd49;
	ld.global.f32 	%f3, [%rd50];
	setp.eq.f32 	%p50, %f3, 0f00000000;
	@%p50 bra 	$L__BB0_73;
	shl.b32 	%r263, %r84, 2;
	add.s32 	%r265, %r260, %r263;
	ld.shared.u32 	%r266, [%r265];
	mul.wide.s32 	%rd51, %r266, 4;
	add.s64 	%rd52, %rd2, %rd51;
	st.global.f32 	[%rd52], %f3;
	add.s64 	%rd53, %rd1, %rd51;
	st.global.u32 	[%rd53], %r84;
$L__BB0_73:
	add.s32 	%r85, %r84, %r2;
	mul.wide.u32 	%rd54, %r85, 4;
	add.s64 	%rd55, %rd3, %rd54;
	ld.global.f32 	%f4, [%rd55];
	setp.eq.f32 	%p51, %f4, 0f00000000;
	@%p51 bra 	$L__BB0_75;
	shl.b32 	%r267, %r85, 2;
	add.s32 	%r269, %r260, %r267;
	ld.shared.u32 	%r270, [%r269];
	mul.wide.s32 	%rd56, %r270, 4;
	add.s64 	%rd57, %rd2, %rd56;
	st.global.f32 	[%rd57], %f4;
	add.s64 	%rd58, %rd1, %rd56;
	st.global.u32 	[%rd58], %r85;
$L__BB0_75:
	add.s32 	%r86, %r85, %r2;
	mul.wide.u32 	%rd59, %r86, 4;
	add.s64 	%rd60, %rd3, %rd59;
	ld.global.f32 	%f5, [%rd60];
	setp.eq.f32 	%p52, %f5, 0f00000000;
	@%p52 bra 	$L__BB0_77;
	shl.b32 	%r271, %r86, 2;
	add.s32 	%r273, %r260, %r271;
	ld.shared.u32 	%r274, [%r273];
	mul.wide.s32 	%rd61, %r274, 4;
	add.s64 	%rd62, %rd2, %rd61;
	st.global.f32 	[%rd62], %f5;
	add.s64 	%rd63, %rd1, %rd61;
	st.global.u32 	[%rd63], %r86;
$L__BB0_77:
	add.s32 	%r310, %r86, %r2;
	setp.lt.s32 	%p53, %r310, %r88;
	@%p53 bra 	$L__BB0_69;
$L__BB0_78:
	setp.ne.s32 	%p54, %r1, 0;
	@%p54 bra 	$L__BB0_80;
	ld.param.u64 	%rd67, [_Z10compactionPfS_PiS0_i_param_3];
	shl.b32 	%r275, %r88, 2;
	mov.u32 	%r276, s;
	add.s32 	%r277, %r276, %r275;
	ld.shared.u32 	%r278, [%r277+-4];
	mul.wide.s32 	%rd64, %r88, 4;
	add.s64 	%rd65, %rd3, %rd64;
	ld.global.f32 	%f11, [%rd65+-4];
	setp.neu.f32 	%p55, %f11, 0f00000000;
	selp.u32 	%r279, 1, 0, %p55;
	add.s32 	%r280, %r278, %r279;
	cvta.to.global.u64 	%rd66, %rd67;
	st.global.u32 	[%rd66], %r280;
$L__BB0_80:
	ret;
$L__BB0_81:
	shl.b32 	%r101, %r283, 2;
	mov.u32 	%r102, s;
	add.s32 	%r103, %r102, %r101;
	mov.b32 	%r104, 0;
	st.shared.u32 	[%r103], %r104;
	shl.b32 	%r105, %r2, 2;
	add.s32 	%r106, %r103, %r105;
	st.shared.u32 	[%r106], %r104;
	add.s32 	%r107, %r106, %r105;
	st.shared.u32 	[%r107], %r104;
	add.s32 	%r108, %r107, %r105;
	st.shared.u32 	[%r108], %r104;
	add.s32 	%r283, %r105, %r283;
	setp.lt.s32 	%p6, %r283, %r88;
	@%p6 bra 	$L__BB0_81;
	bra.uni 	$L__BB0_5;

}


// ===== COMPILED SASS (sm_100) =====

	.target	sm_100

	.elftype	@"ET_EXEC"


//--------------------- .note.nv.tkinfo           --------------------------
	.section	.note.nv.tkinfo,"",@"SHT_NOTE"
	.sectionflags	@"SHF_NOTE_NV_TKINFO"
	.tkinfo
        /*0018*/ 	.word	0x00000002
        /*0030*/ 	.string	""
        /*0030*/ 	.string	"ptxas"
        /*0030*/ 	.string	"Cuda compilation tools, release 13.0, V13.0.88"
        /*0030*/ 	.string	"Build cuda_13.0.r13.0/compiler.36424714_0"
        /*0030*/ 	.string	"-arch sm_100 -m 64 "



//--------------------- .note.nv.cuinfo           --------------------------
	.section	.note.nv.cuinfo,"",@"SHT_NOTE"
	.sectionflags	@"SHF_NOTE_NV_CUINFO"
        /*0018*/ 	.short	0x0002
        /*001a*/ 	.short	0x0064
        /*001c*/ 	.short	0x0082
	.zero		2


//--------------------- .nv.info                  --------------------------
	.section	.nv.info,"",@"SHT_CUDA_INFO"
	.align	4


	//----- nvinfo : EIATTR_REGCOUNT
	.align		4
        /*0000*/ 	.byte	0x04, 0x2f
        /*0002*/ 	.short	(.L_3 - .L_2)
	.align		4
.L_2:
        /*0004*/ 	.word	index@(_Z10compactionPfS_PiS0_i)
        /*0008*/ 	.word	0x0000001f


	//----- nvinfo : EIATTR_FRAME_SIZE
	.align		4
.L_3:
        /*000c*/ 	.byte	0x04, 0x11
        /*000e*/ 	.short	(.L_5 - .L_4)
	.align		4
.L_4:
        /*0010*/ 	.word	index@(_Z10compactionPfS_PiS0_i)
        /*0014*/ 	.word	0x00000008


	//----- nvinfo : EIATTR_MIN_STACK_SIZE
	.align		4
.L_5:
        /*0018*/ 	.byte	0x04, 0x12
        /*001a*/ 	.short	(.L_7 - .L_6)
	.align		4
.L_6:
        /*001c*/ 	.word	index@(_Z10compactionPfS_PiS0_i)
        /*0020*/ 	.word	0x00000008
.L_7:


//--------------------- .nv.compat                --------------------------
	.section	.nv.compat,"",@"SHT_CUDA_COMPAT_INFO"
	.align	4
        /*0000*/ 	.byte	0x02, 0x09, 0x00, 0x00, 0x02, 0x02, 0x01, 0x00, 0x02, 0x05, 0x05, 0x00, 0x03, 0x07, 0x01, 0x01
        /*0010*/ 	.byte	0x02, 0x03, 0x00, 0x00, 0x02, 0x06, 0x01, 0x00, 0x04, 0x0b, 0x08, 0x00, 0x09, 0x00, 0x00, 0x00
        /*0020*/ 	.byte	0x00, 0x00, 0x00, 0x00


//--------------------- .nv.info._Z10compactionPfS_PiS0_i --------------------------
	.section	.nv.info._Z10compactionPfS_PiS0_i,"",@"SHT_CUDA_INFO"
	.sectionflags	@""
	.align	4


	//----- nvinfo : EIATTR_CUDA_API_VERSION
	.align		4
        /*0000*/ 	.byte	0x04, 0x37
        /*0002*/ 	.short	(.L_9 - .L_8)
.L_8:
        /*0004*/ 	.word	0x00000082


	//----- nvinfo : EIATTR_KPARAM_INFO
	.align		4
.L_9:
        /*0008*/ 	.byte	0x04, 0x17
        /*000a*/ 	.short	(.L_11 - .L_10)
.L_10:
        /*000c*/ 	.word	0x00000000
        /*0010*/ 	.short	0x0004
        /*0012*/ 	.short	0x0020
        /*0014*/ 	.byte	0x00, 0xf0, 0x11, 0x00


	//----- nvinfo : EIATTR_KPARAM_INFO
	.align		4
.L_11:
        /*0018*/ 	.byte	0x04, 0x17
        /*001a*/ 	.short	(.L_13 - .L_12)
.L_12:
        /*001c*/ 	.word	0x00000000
        /*0020*/ 	.short	0x0003
        /*0022*/ 	.short	0x0018
        /*0024*/ 	.byte	0x00, 0xf5, 0x21, 0x00


	//----- nvinfo : EIATTR_KPARAM_INFO
	.align		4
.L_13:
        /*0028*/ 	.byte	0x04, 0x17
        /*002a*/ 	.short	(.L_15 - .L_14)
.L_14:
        /*002c*/ 	.word	0x00000000
        /*0030*/ 	.short	0x0002
        /*0032*/ 	.short	0x0010
        /*0034*/ 	.byte	0x00, 0xf5, 0x21, 0x00


	//----- nvinfo : EIATTR_KPARAM_INFO
	.align		4
.L_15:
        /*0038*/ 	.byte	0x04, 0x17
        /*003a*/ 	.short	(.L_17 - .L_16)
.L_16:
        /*003c*/ 	.word	0x00000000
        /*0040*/ 	.short	0x0001
        /*0042*/ 	.short	0x0008
        /*0044*/ 	.byte	0x00, 0xf5, 0x21, 0x00


	//----- nvinfo : EIATTR_KPARAM_INFO
	.align		4
.L_17:
        /*0048*/ 	.byte	0x04, 0x17
        /*004a*/ 	.short	(.L_19 - .L_18)
.L_18:
        /*004c*/ 	.word	0x00000000
        /*0050*/ 	.short	0x0000
        /*0052*/ 	.short	0x0000
        /*0054*/ 	.byte	0x00, 0xf5, 0x21, 0x00


	//----- nvinfo : EIATTR_SPARSE_MMA_MASK
	.align		4
.L_19:
        /*0058*/ 	.byte	0x03, 0x50
        /*005a*/ 	.short	0x0000


	//----- nvinfo : EIATTR_MAXREG_COUNT
	.align		4
        /*005c*/ 	.byte	0x03, 0x1b
        /*005e*/ 	.short	0x00ff


	//----- nvinfo : EIATTR_NUM_BARRIERS
	.align		4
        /*0060*/ 	.byte	0x02, 0x4c
        /*0062*/ 	.byte	0x01
	.zero		1


	//----- nvinfo : EIATTR_EXTERNS
	.align		4
        /*0064*/ 	.byte	0x04, 0x0f
        /*0066*/ 	.short	(.L_21 - .L_20)


	//   ....[0]....
	.align		4
.L_20:
        /*0068*/ 	.word	index@(vprintf)


	//----- nvinfo : EIATTR_MERCURY_ISA_VERSION
	.align		4
.L_21:
        /*006c*/ 	.byte	0x03, 0x5f
        /*006e*/ 	.short	0x0101


	//----- nvinfo : EIATTR_VRC_CTA_INIT_COUNT
	.align		4
        /*0070*/ 	.byte	0x02, 0x4a
	.zero		1
	.zero		1


	//----- nvinfo : EIATTR_SYSCALL_OFFSETS
	.align		4
        /*0074*/ 	.byte	0x04, 0x46
        /*0076*/ 	.short	(.L_23 - .L_22)


	//   ....[0]....
.L_22:
        /*0078*/ 	.word	0x00000af0


	//   ....[1]....
        /*007c*/ 	.word	0x00000c70


	//   ....[2]....
        /*0080*/ 	.word	0x00000d10


	//   ....[3]....
        /*0084*/ 	.word	0x00000db0


	//   ....[4]....
        /*0088*/ 	.word	0x00000e50


	//   ....[5]....
        /*008c*/ 	.word	0x00000ef0


	//   ....[6]....
        /*0090*/ 	.word	0x00000f90


	//   ....[7]....
        /*0094*/ 	.word	0x00001030


	//   ....[8]....
        /*0098*/ 	.word	0x000010d0


	//   ....[9]....
        /*009c*/ 	.word	0x00001260


	//   ....[10]....
        /*00a0*/ 	.word	0x00001300


	//   ....[11]....
        /*00a4*/ 	.word	0x000013a0


	//   ....[12]....
        /*00a8*/ 	.word	0x00001440


	//   ....[13]....
        /*00ac*/ 	.word	0x00001580


	//   ....[14]....
        /*00b0*/ 	.word	0x00001620


	//   ....[15]....
        /*00b4*/ 	.word	0x00001760


	//   ....[16]....
        /*00b8*/ 	.word	0x000017e0


	//----- nvinfo : EIATTR_EXIT_INSTR_OFFSETS
	.align		4
.L_23:
        /*00bc*/ 	.byte	0x04, 0x1c
        /*00be*/ 	.short	(.L_25 - .L_24)


	//   ....[0]....
.L_24:
        /*00c0*/ 	.word	0x00002700


	//   ....[1]....
        /*00c4*/ 	.word	0x000027f0


	//----- nvinfo : EIATTR_CRS_STACK_SIZE
	.align		4
.L_25:
        /*00c8*/ 	.byte	0x04, 0x1e
        /*00ca*/ 	.short	(.L_27 - .L_26)
.L_26:
        /*00cc*/ 	.word	0x00000000


	//----- nvinfo : EIATTR_CBANK_PARAM_SIZE
	.align		4
.L_27:
        /*00d0*/ 	.byte	0x03, 0x19
        /*00d2*/ 	.short	0x0024


	//----- nvinfo : EIATTR_PARAM_CBANK
	.align		4
        /*00d4*/ 	.byte	0x04, 0x0a
        /*00d6*/ 	.short	(.L_29 - .L_28)
	.align		4
.L_28:
        /*00d8*/ 	.word	index@(.nv.constant0._Z10compactionPfS_PiS0_i)
        /*00dc*/ 	.short	0x0380
        /*00de*/ 	.short	0x0024


	//----- nvinfo : EIATTR_SW_WAR
	.align		4
.L_29:
        /*00e0*/ 	.byte	0x04, 0x36
        /*00e2*/ 	.short	(.L_31 - .L_30)
.L_30:
        /*00e4*/ 	.word	0x00000008
.L_31:


//--------------------- .nv.callgraph             --------------------------
	.section	.nv.callgraph,"",@"SHT_CUDA_CALLGRAPH"
	.align	4
	.sectionentsize	8
	.align		4
        /*0000*/ 	.word	0x00000000
	.align		4
        /*0004*/ 	.word	0xffffffff
	.align		4
        /*0008*/ 	.word	index@(_Z10compactionPfS_PiS0_i)
	.align		4
        /*000c*/ 	.word	index@(vprintf)
	.align		4
        /*0010*/ 	.word	0x00000000
	.align		4
        /*0014*/ 	.word	0xfffffffe
	.align		4
        /*0018*/ 	.word	0x00000000
	.align		4
        /*001c*/ 	.word	0xfffffffd
	.align		4
        /*0020*/ 	.word	0x00000000
	.align		4
        /*0024*/ 	.word	0xfffffffc


//--------------------- .nv.constant4             --------------------------
	.section	.nv.constant4,"a",@progbits
	.align	8
	.align		8
.nv.constant4:
        /*0000*/ 	.dword	vprintf
	.align		8
        /*0008*/ 	.dword	$str
	.align		8
        /*0010*/ 	.dword	$str$1


//--------------------- .text._Z10compactionPfS_PiS0_i --------------------------
	.section	.text._Z10compactionPfS_PiS0_i,"ax",@progbits
	.align	128
        .global         _Z10compactionPfS_PiS0_i
        .type           _Z10compactionPfS_PiS0_i,@function
        .size           _Z10compactionPfS_PiS0_i,(.L_x_54 - _Z10compactionPfS_PiS0_i)
        .other          _Z10compactionPfS_PiS0_i,@"STO_CUDA_ENTRY STV_DEFAULT"
_Z10compactionPfS_PiS0_i:
.text._Z10compactionPfS_PiS0_i:
[----:B------:R-:W0:Y:S01]  /*0000*/  LDC R1, c[0x0][0x37c] ;  /* 0x0000df00ff017b82 */ /* 0x000e220000000800 */
[----:B------:R-:W1:Y:S01]  /*0010*/  S2R R27, SR_TID.X ;  /* 0x00000000001b7919 */ /* 0x000e620000002100 */
[----:B------:R-:W1:Y:S01]  /*0020*/  LDCU UR4, c[0x0][0x3a0] ;  /* 0x00007400ff0477ac */ /* 0x000e620008000800 */
[----:B0-----:R-:W-:Y:S01]  /*0030*/  VIADD R1, R1, 0xfffffff8 ;  /* 0xfffffff801017836 */ /* 0x001fe20000000000 */
[----:B------:R-:W-:Y:S01]  /*0040*/  BSSY.RECONVERGENT B0, `(.L_x_0) ;  /* 0x000008d000007945 */ /* 0x000fe20003800200 */
[----:B------:R-:W0:Y:S03]  /*0050*/  LDCU UR38, c[0x0][0x2f8] ;  /* 0x00005f00ff2677ac */ /* 0x000e260008000800 */
[----:B------:R-:W-:Y:S01]  /*0060*/  R2UR UR6, R1 ;  /* 0x00000000010672ca */ /* 0x000fe200000e0000 */
[----:B------:R-:W2:Y:S01]  /*0070*/  LDCU UR39, c[0x0][0x2fc] ;  /* 0x00005f80ff2777ac */ /* 0x000ea20008000800 */
[----:B------:R-:W3:Y:S01]  /*0080*/  LDCU.64 UR36, c[0x0][0x358] ;  /* 0x00006b00ff2477ac */ /* 0x000ee20008000a00 */
[----:B------:R-:W4:Y:S01]  /*0090*/  LDCU UR5, c[0x0][0x3a0] ;  /* 0x00007400ff0577ac */ /* 0x000f220008000800 */
[----:B------:R-:W3:Y:S09]  /*00a0*/  LDCU UR41, c[0x0][0x360] ;  /* 0x00006c00ff2977ac */ /* 0x000ef20008000800 */
[----:B0-----:R-:W-:-:S04]  /*00b0*/  UIADD3 UR38, UP0, UPT, UR6, UR38, URZ ;  /* 0x0000002606267290 */ /* 0x001fc8000ff1e0ff */
[----:B--2---:R-:W-:Y:S01]  /*00c0*/  UIADD3.X UR39, UPT, UPT, URZ, UR39, URZ, UP0, !UPT ;  /* 0x00000027ff277290 */ /* 0x004fe200087fe4ff */
[----:B-1----:R-:W-:-:S13]  /*00d0*/  ISETP.GE.AND P0, PT, R27, UR4, PT ;  /* 0x000000041b007c0c */ /* 0x002fda000bf06270 */
[----:B---34-:R-:W-:Y:S05]  /*00e0*/  @P0 BRA `(.L_x_1) ;  /* 0x0000000800080947 */ /* 0x018fea0003800000 */
[----:B------:R-:W0:Y:S01]  /*00f0*/  I2F.U32.RP R6, UR41 ;  /* 0x0000002900067d06 */ /* 0x000e220008209000 */
[----:B------:R-:W-:Y:S01]  /*0100*/  IADD3 R0, PT, PT, R27, UR41, RZ ;  /* 0x000000291b007c10 */ /* 0x000fe2000fffe0ff */
[----:B------:R-:W-:Y:S01]  /*0110*/  BSSY.RECONVERGENT B1, `(.L_x_2) ;  /* 0x000002b000017945 */ /* 0x000fe20003800200 */
[----:B------:R-:W-:Y:S02]  /*0120*/  ISETP.NE.U32.AND P2, PT, RZ, UR41, PT ;  /* 0x00000029ff007c0c */ /* 0x000fe4000bf45070 */
[C---:B------:R-:W-:Y:S02]  /*0130*/  ISETP.GE.U32.AND P0, PT, R0.reuse, UR4, PT ;  /* 0x0000000400007c0c */ /* 0x040fe4000bf06070 */
[----:B------:R-:W-:Y:S02]  /*0140*/  VIMNMX.U32 R5, PT, PT, R0, UR4, !PT ;  /* 0x0000000400057c48 */ /* 0x000fe4000ffe0000 */
[----:B------:R-:W-:-:S04]  /*0150*/  SEL R4, RZ, 0x1, P0 ;  /* 0x00000001ff047807 */ /* 0x000fc80000000000 */
[----:B------:R-:W-:Y:S01]  /*0160*/  IADD3 R5, PT, PT, R5, -R0, -R4 ;  /* 0x8000000005057210 */ /* 0x000fe20007ffe804 */
[----:B0-----:R-:W0:Y:S02]  /*0170*/  MUFU.RCP R6, R6 ;  /* 0x0000000600067308 */ /* 0x001e240000001000 */
[----:B0-----:R-:W-:-:S06]  /*0180*/  VIADD R2, R6, 0xffffffe ;  /* 0x0ffffffe06027836 */ /* 0x001fcc0000000000 */
[----:B------:R0:W1:Y:S02]  /*0190*/  F2I.FTZ.U32.TRUNC.NTZ R3, R2 ;  /* 0x0000000200037305 */ /* 0x000064000021f000 */
[----:B0-----:R-:W-:Y:S02]  /*01a0*/  IMAD.MOV.U32 R2, RZ, RZ, RZ ;  /* 0x000000ffff027224 */ /* 0x001fe400078e00ff */
[----:B-1----:R-:W-:-:S04]  /*01b0*/  IMAD.MOV R7, RZ, RZ, -R3 ;  /* 0x000000ffff077224 */ /* 0x002fc800078e0a03 */
[----:B------:R-:W-:-:S04]  /*01c0*/  IMAD R7, R7, UR41, RZ ;  /* 0x0000002907077c24 */ /* 0x000fc8000f8e02ff */
[----:B------:R-:W-:Y:S02]  /*01d0*/  IMAD.HI.U32 R6, R3, R7, R2 ;  /* 0x0000000703067227 */ /* 0x000fe400078e0002 */
[----:B------:R-:W0:Y:S04]  /*01e0*/  LDC.64 R2, c[0x0][0x380] ;  /* 0x0000e000ff027b82 */ /* 0x000e280000000a00 */
[----:B------:R-:W-:-:S04]  /*01f0*/  IMAD.HI.U32 R7, R6, R5, RZ ;  /* 0x0000000506077227 */ /* 0x000fc800078e00ff */
[----:B------:R-:W-:-:S04]  /*0200*/  IMAD.MOV R0, RZ, RZ, -R7 ;  /* 0x000000ffff007224 */ /* 0x000fc800078e0a07 */
[----:B------:R-:W-:-:S05]  /*0210*/  IMAD R5, R0, UR41, R5 ;  /* 0x0000002900057c24 */ /* 0x000fca000f8e0205 */
[----:B------:R-:W-:-:S13]  /*0220*/  ISETP.GE.U32.AND P0, PT, R5, UR41, PT ;  /* 0x0000002905007c0c */ /* 0x000fda000bf06070 */
[----:B------:R-:W-:Y:S01]  /*0230*/  @P0 VIADD R5, R5, -UR41 ;  /* 0x8000002905050c36 */ /* 0x000fe20008000000 */
[----:B------:R-:W-:-:S04]  /*0240*/  @P0 IADD3 R7, PT, PT, R7, 0x1, RZ ;  /* 0x0000000107070810 */ /* 0x000fc80007ffe0ff */
[----:B------:R-:W-:-:S13]  /*0250*/  ISETP.GE.U32.AND P1, PT, R5, UR41, PT ;  /* 0x0000002905007c0c */ /* 0x000fda000bf26070 */
[----:B------:R-:W-:Y:S01]  /*0260*/  @P1 VIADD R7, R7, 0x1 ;  /* 0x0000000107071836 */ /* 0x000fe20000000000 */
[----:B------:R-:W-:-:S05]  /*0270*/  @!P2 LOP3.LUT R7, RZ, UR41, RZ, 0x33, !PT ;  /* 0x00000029ff07ac12 */ /* 0x000fca000f8e33ff */
[----:B------:R-:W-:-:S05]  /*0280*/  IMAD.IADD R4, R4, 0x1, R7 ;  /* 0x0000000104047824 */ /* 0x000fca00078e0207 */
[C---:B------:R-:W-:Y:S02]  /*0290*/  LOP3.LUT R0, R4.reuse, 0x3, RZ, 0xc0, !PT ;  /* 0x0000000304007812 */ /* 0x040fe400078ec0ff */
[----:B------:R-:W-:Y:S02]  /*02a0*/  ISETP.GE.U32.AND P3, PT, R4, 0x3, PT ;  /* 0x000000030400780c */ /* 0x000fe40003f66070 */
[----:B------:R-:W-:Y:S01]  /*02b0*/  ISETP.NE.AND P0, PT, R0, 0x3, PT ;  /* 0x000000030000780c */ /* 0x000fe20003f05270 */
[C---:B------:R-:W-:Y:S01]  /*02c0*/  VIADD R0, R4.reuse, 0x1 ;  /* 0x0000000104007836 */ /* 0x040fe20000000000 */
[----:B------:R-:W-:Y:S02]  /*02d0*/  ISETP.GE.U32.AND P1, PT, R4, 0x3, PT ;  /* 0x000000030400780c */ /* 0x000fe40003f26070 */
[----:B------:R-:W-:Y:S02]  /*02e0*/  MOV R4, R27 ;  /* 0x0000001b00047202 */ /* 0x000fe40000000f00 */
[----:B------:R-:W-:-:S07]  /*02f0*/  LOP3.LUT R0, R0, 0x3, RZ, 0xc0, !PT ;  /* 0x0000000300007812 */ /* 0x000fce00078ec0ff */
[----:B0-----:R-:W-:Y:S05]  /*0300*/  @!P0 BRA `(.L_x_3) ;  /* 0x00000000002c8947 */ /* 0x001fea0003800000 */
[----:B------:R-:W0:Y:S01]  /*0310*/  S2R R7, SR_CgaCtaId ;  /* 0x0000000000077919 */ /* 0x000e220000008800 */
[----:B------:R-:W-:Y:S01]  /*0320*/  MOV R6, 0x400 ;  /* 0x0000040000067802 */ /* 0x000fe20000000f00 */
[----:B------:R-:W-:Y:S02]  /*0330*/  IMAD.MOV.U32 R5, RZ, RZ, RZ ;  /* 0x000000ffff057224 */ /* 0x000fe400078e00ff */
[----:B------:R-:W-:Y:S01]  /*0340*/  IMAD.MOV.U32 R4, RZ, RZ, R27 ;  /* 0x000000ffff047224 */ /* 0x000fe200078e001b */
[----:B0-----:R-:W-:-:S07]  /*0350*/  LEA R7, R7, R6, 0x18 ;  /* 0x0000000607077211 */ /* 0x001fce00078ec0ff */
.L_x_4:
[C---:B------:R-:W-:Y:S01]  /*0360*/  IMAD R6, R4.reuse, 0x4, R7 ;  /* 0x0000000404067824 */ /* 0x040fe200078e0207 */
[----:B------:R-:W-:Y:S01]  /*0370*/  IADD3 R5, PT, PT, R5, 0x1, RZ ;  /* 0x0000000105057810 */ /* 0x000fe20007ffe0ff */
[----:B------:R-:W-:-:S03]  /*0380*/  VIADD R4, R4, UR41 ;  /* 0x0000002904047c36 */ /* 0x000fc60008000000 */
[----:B------:R0:W-:Y:S01]  /*0390*/  STS [R6], RZ ;  /* 0x000000ff06007388 */ /* 0x0001e20000000800 */
[----:B------:R-:W-:-:S13]  /*03a0*/  ISETP.NE.AND P2, PT, R5, R0, PT ;  /* 0x000000000500720c */ /* 0x000fda0003f45270 */
[----:B0-----:R-:W-:Y:S05]  /*03b0*/  @P2 BRA `(.L_x_4) ;  /* 0xfffffffc00e82947 */ /* 0x001fea000383ffff */
.L_x_3:
[----:B------:R-:W-:Y:S05]  /*03c0*/  BSYNC.RECONVERGENT B1 ;  /* 0x0000000000017941 */ /* 0x000fea0003800200 */
.L_x_2:
[----:B------:R-:W-:Y:S04]  /*03d0*/  BSSY.RECONVERGENT B1, `(.L_x_5) ;  /* 0x0000014000017945 */ /* 0x000fe80003800200 */
[----:B------:R-:W-:Y:S05]  /*03e0*/  @!P3 BRA `(.L_x_6) ;  /* 0x000000000048b947 */ /* 0x000fea0003800000 */
[----:B------:R-:W0:Y:S01]  /*03f0*/  S2R R6, SR_CgaCtaId ;  /* 0x0000000000067919 */ /* 0x000e220000008800 */
[----:B------:R-:W-:-:S04]  /*0400*/  MOV R5, 0x400 ;  /* 0x0000040000057802 */ /* 0x000fc80000000f00 */
[----:B0-----:R-:W-:-:S07]  /*0410*/  LEA R9, R6, R5, 0x18 ;  /* 0x0000000506097211 */ /* 0x001fce00078ec0ff */
.L_x_7:
[----:B------:R-:W-:Y:S01]  /*0420*/  IMAD R8, R4, 0x4, R9 ;  /* 0x0000000404087824 */ /* 0x000fe200078e0209 */
[----:B------:R-:W-:Y:S01]  /*0430*/  MOV R6, UR41 ;  /* 0x0000002900067c02 */ /* 0x000fe20008000f00 */
[----:B------:R-:W-:Y:S02]  /*0440*/  IMAD.U32 R5, RZ, RZ, UR41 ;  /* 0x00000029ff057e24 */ /* 0x000fe4000f8e00ff */
[----:B------:R-:W-:Y:S01]  /*0450*/  IMAD.U32 R7, RZ, RZ, UR41 ;  /* 0x00000029ff077e24 */ /* 0x000fe2000f8e00ff */
[----:B------:R0:W-:Y:S01]  /*0460*/  STS [R8], RZ ;  /* 0x000000ff08007388 */ /* 0x0001e20000000800 */
[----:B------:R-:W-:Y:S02]  /*0470*/  IMAD R5, R5, 0x4, R8 ;  /* 0x0000000405057824 */ /* 0x000fe400078e0208 */
[----:B------:R-:W-:Y:S02]  /*0480*/  IMAD.U32 R11, RZ, RZ, UR41 ;  /* 0x00000029ff0b7e24 */ /* 0x000fe4000f8e00ff */
[----:B------:R-:W-:Y:S01]  /*0490*/  IMAD R6, R6, 0x4, R5 ;  /* 0x0000000406067824 */ /* 0x000fe200078e0205 */
[----:B------:R0:W-:Y:S01]  /*04a0*/  STS [R5], RZ ;  /* 0x000000ff05007388 */ /* 0x0001e20000000800 */
[----:B------:R-:W-:-:S03]  /*04b0*/  IMAD R4, R11, 0x4, R4 ;  /* 0x000000040b047824 */ /* 0x000fc600078e0204 */
[----:B------:R-:W-:Y:S01]  /*04c0*/  LEA R7, R7, R6, 0x2 ;  /* 0x0000000607077211 */ /* 0x000fe200078e10ff */
[----:B------:R0:W-:Y:S01]  /*04d0*/  STS [R6], RZ ;  /* 0x000000ff06007388 */ /* 0x0001e20000000800 */
[----:B------:R-:W-:-:S03]  /*04e0*/  ISETP.GE.AND P2, PT, R4, UR4, PT ;  /* 0x0000000404007c0c */ /* 0x000fc6000bf46270 */
[----:B------:R0:W-:Y:S10]  /*04f0*/  STS [R7], RZ ;  /* 0x000000ff07007388 */ /* 0x0001f40000000800 */
[----:B0-----:R-:W-:Y:S05]  /*0500*/  @!P2 BRA `(.L_x_7) ;  /* 0xfffffffc00c4a947 */ /* 0x001fea000383ffff */
.L_x_6:
[----:B------:R-:W-:Y:S05]  /*0510*/  BSYNC.RECONVERGENT B1 ;  /* 0x0000000000017941 */ /* 0x000fea0003800200 */
.L_x_5:
[----:B------:R-:W-:Y:S01]  /*0520*/  BSSY.RECONVERGENT B1, `(.L_x_8) ;  /* 0x0000013000017945 */ /* 0x000fe20003800200 */
[----:B------:R-:W-:-:S03]  /*0530*/  IMAD.MOV.U32 R5, RZ, RZ, R27 ;  /* 0x000000ffff057224 */ /* 0x000fc600078e001b */
[----:B------:R-:W-:Y:S05]  /*0540*/  @!P0 BRA `(.L_x_9) ;  /* 0x0000000000408947 */ /* 0x000fea0003800000 */
[----:B------:R-:W0:Y:S01]  /*0550*/  S2R R5, SR_CgaCtaId ;  /* 0x0000000000057919 */ /* 0x000e220000008800 */
[----:B------:R-:W1:Y:S01]  /*0560*/  LDC.64 R8, c[0x0][0x380] ;  /* 0x0000e000ff087b82 */ /* 0x000e620000000a00 */
[----:B------:R-:W-:Y:S01]  /*0570*/  MOV R4, 0x400 ;  /* 0x0000040000047802 */ /* 0x000fe20000000f00 */
[----:B------:R-:W-:-:S03]  /*0580*/  HFMA2 R11, -RZ, RZ, 0, 0 ;  /* 0x00000000ff0b7431 */ /* 0x000fc600000001ff */
[----:B0-----:R-:W-:Y:S01]  /*0590*/  LEA R10, R5, R4, 0x18 ;  /* 0x00000004050a7211 */ /* 0x001fe200078ec0ff */
[----:B------:R-:W-:-:S07]  /*05a0*/  IMAD.MOV.U32 R5, RZ, RZ, R27 ;  /* 0x000000ffff057224 */ /* 0x000fce00078e001b */
.L_x_10:
[----:B-1----:R-:W-:-:S06]  /*05b0*/  IMAD.WIDE.U32 R6, R5, 0x4, R8 ;  /* 0x0000000405067825 */ /* 0x002fcc00078e0008 */
[----:B------:R-:W2:Y:S01]  /*05c0*/  LDG.E R6, desc[UR36][R6.64] ;  /* 0x0000002406067981 */ /* 0x000ea2000c1e1900 */
[----:B------:R-:W-:Y:S02]  /*05d0*/  IADD3 R11, PT, PT, R11, 0x1, RZ ;  /* 0x000000010b0b7810 */ /* 0x000fe40007ffe0ff */
[----:B--2---:R-:W-:-:S13]  /*05e0*/  FSETP.GT.AND P0, PT, R6, RZ, PT ;  /* 0x000000ff0600720b */ /* 0x004fda0003f04000 */
[C---:B------:R-:W-:Y:S02]  /*05f0*/  @P0 IMAD R4, R5.reuse, 0x4, R10 ;  /* 0x0000000405040824 */ /* 0x040fe400078e020a */
[----:B------:R-:W-:Y:S02]  /*0600*/  @P0 IMAD.MOV.U32 R13, RZ, RZ, 0x1 ;  /* 0x00000001ff0d0424 */ /* 0x000fe400078e00ff */
[----:B------:R-:W-:-:S03]  /*0610*/  VIADD R5, R5, UR41 ;  /* 0x0000002905057c36 */ /* 0x000fc60008000000 */
[----:B------:R0:W-:Y:S01]  /*0620*/  @P0 STS [R4], R13 ;  /* 0x0000000d04000388 */ /* 0x0001e20000000800 */
[----:B------:R-:W-:-:S13]  /*0630*/  ISETP.NE.AND P0, PT, R11, R0, PT ;  /* 0x000000000b00720c */ /* 0x000fda0003f05270 */
[----:B0-----:R-:W-:Y:S05]  /*0640*/  @P0 BRA `(.L_x_10) ;  /* 0xfffffffc00d80947 */ /* 0x001fea000383ffff */
.L_x_9:
[----:B------:R-:W-:Y:S05]  /*0650*/  BSYNC.RECONVERGENT B1 ;  /* 0x0000000000017941 */ /* 0x000fea0003800200 */
.L_x_8:
[----:B------:R-:W-:Y:S05]  /*0660*/  @!P1 BRA `(.L_x_1) ;  /* 0x0000000000a89947 */ /* 0x000fea0003800000 */
.L_x_11:
[C---:B------:R-:W-:Y:S02]  /*0670*/  VIADD R11, R5.reuse, UR41 ;  /* 0x00000029050b7c36 */ /* 0x040fe40008000000 */
[----:B------:R-:W-:-:S04]  /*0680*/  IMAD.WIDE.U32 R12, R5, 0x4, R2 ;  /* 0x00000004050c7825 */ /* 0x000fc800078e0002 */
[C---:B------:R-:W-:Y:S02]  /*0690*/  VIADD R9, R11.reuse, UR41 ;  /* 0x000000290b097c36 */ /* 0x040fe40008000000 */
[--C-:B------:R-:W-:Y:S01]  /*06a0*/  IMAD.WIDE.U32 R14, R11, 0x4, R2.reuse ;  /* 0x000000040b0e7825 */ /* 0x100fe200078e0002 */
[----:B------:R-:W2:Y:S02]  /*06b0*/  LDG.E R12, desc[UR36][R12.64] ;  /* 0x000000240c0c7981 */ /* 0x000ea4000c1e1900 */
[C---:B------:R-:W-:Y:S01]  /*06c0*/  IADD3 R7, PT, PT, R9.reuse, UR41, RZ ;  /* 0x0000002909077c10 */ /* 0x040fe2000fffe0ff */
[--C-:B------:R-:W-:Y:S02]  /*06d0*/  IMAD.WIDE.U32 R16, R9, 0x4, R2.reuse ;  /* 0x0000000409107825 */ /* 0x100fe400078e0002 */
[----:B------:R-:W3:Y:S02]  /*06e0*/  LDG.E R14, desc[UR36][R14.64] ;  /* 0x000000240e0e7981 */ /* 0x000ee4000c1e1900 */
[----:B------:R-:W-:-:S02]  /*06f0*/  IMAD.WIDE.U32 R18, R7, 0x4, R2 ;  /* 0x0000000407127825 */ /* 0x000fc400078e0002 */
[----:B------:R-:W4:Y:S04]  /*0700*/  LDG.E R16, desc[UR36][R16.64] ;  /* 0x0000002410107981 */ /* 0x000f28000c1e1900 */
[----:B------:R-:W5:Y:S01]  /*0710*/  LDG.E R18, desc[UR36][R18.64] ;  /* 0x0000002412127981 */ /* 0x000f62000c1e1900 */
[----:B--2---:R-:W-:Y:S02]  /*0720*/  FSETP.GT.AND P0, PT, R12, RZ, PT ;  /* 0x000000ff0c00720b */ /* 0x004fe40003f04000 */
[----:B---3--:R-:W-:Y:S02]  /*0730*/  FSETP.GT.AND P1, PT, R14, RZ, PT ;  /* 0x000000ff0e00720b */ /* 0x008fe40003f24000 */
[----:B----4-:R-:W-:Y:S02]  /*0740*/  FSETP.GT.AND P2, PT, R16, RZ, PT ;  /* 0x000000ff1000720b */ /* 0x010fe40003f44000 */
[----:B-----5:R-:W-:-:S07]  /*0750*/  FSETP.GT.AND P3, PT, R18, RZ, PT ;  /* 0x000000ff1200720b */ /* 0x020fce0003f64000 */
[----:B------:R-:W0:Y:S02]  /*0760*/  @P0 S2R R21, SR_CgaCtaId ;  /* 0x0000000000150919 */ /* 0x000e240000008800 */
[----:B------:R-:W1:Y:S02]  /*0770*/  @P1 S2R R23, SR_CgaCtaId ;  /* 0x0000000000171919 */ /* 0x000e640000008800 */
[----:B------:R-:W2:Y:S02]  /*0780*/  @P2 S2R R13, SR_CgaCtaId ;  /* 0x00000000000d2919 */ /* 0x000ea40000008800 */
[----:B------:R-:W3:Y:S01]  /*0790*/  @P3 S2R R15, SR_CgaCtaId ;  /* 0x00000000000f3919 */ /* 0x000ee20000008800 */
[----:B------:R-:W-:Y:S02]  /*07a0*/  @P1 MOV R4, 0x400 ;  /* 0x0000040000041802 */ /* 0x000fe40000000f00 */
[----:B------:R-:W-:Y:S02]  /*07b0*/  @P0 MOV R0, 0x400 ;  /* 0x0000040000000802 */ /* 0x000fe40000000f00 */
[----:B------:R-:W-:-:S02]  /*07c0*/  @P2 MOV R6, 0x400 ;  /* 0x0000040000062802 */ /* 0x000fc40000000f00 */
[----:B------:R-:W-:Y:S02]  /*07d0*/  @P3 MOV R8, 0x400 ;  /* 0x0000040000083802 */ /* 0x000fe40000000f00 */
[----:B0-----:R-:W-:Y:S02]  /*07e0*/  @P0 LEA R0, R21, R0, 0x18 ;  /* 0x0000000015000211 */ /* 0x001fe400078ec0ff */
[----:B-1----:R-:W-:Y:S02]  /*07f0*/  @P1 LEA R4, R23, R4, 0x18 ;  /* 0x0000000417041211 */ /* 0x002fe400078ec0ff */
[----:B--2---:R-:W-:-:S03]  /*0800*/  @P2 LEA R6, R13, R6, 0x18 ;  /* 0x000000060d062211 */ /* 0x004fc600078ec0ff */
[----:B------:R-:W-:Y:S01]  /*0810*/  @P1 IMAD R11, R11, 0x4, R4 ;  /* 0x000000040b0b1824 */ /* 0x000fe200078e0204 */
[----:B------:R-:W-:Y:S01]  /*0820*/  @P0 MOV R13, 0x1 ;  /* 0x00000001000d0802 */ /* 0x000fe20000000f00 */
[----:B------:R-:W-:Y:S01]  /*0830*/  @P0 IMAD R0, R5, 0x4, R0 ;  /* 0x0000000405000824 */ /* 0x000fe200078e0200 */
[----:B---3--:R-:W-:Y:S01]  /*0840*/  @P3 LEA R4, R15, R8, 0x18 ;  /* 0x000000080f043211 */ /* 0x008fe200078ec0ff */
[----:B------:R-:W-:Y:S02]  /*0850*/  @P2 IMAD R9, R9, 0x4, R6 ;  /* 0x0000000409092824 */ /* 0x000fe400078e0206 */
[----:B------:R-:W-:Y:S01]  /*0860*/  @P1 IMAD.MOV.U32 R6, RZ, RZ, 0x1 ;  /* 0x00000001ff061424 */ /* 0x000fe200078e00ff */
[C---:B------:R-:W-:Y:S01]  /*0870*/  @P3 LEA R4, R7.reuse, R4, 0x2 ;  /* 0x0000000407043211 */ /* 0x040fe200078e10ff */
[----:B------:R-:W-:Y:S02]  /*0880*/  @P2 IMAD.MOV.U32 R8, RZ, RZ, 0x1 ;  /* 0x00000001ff082424 */ /* 0x000fe400078e00ff */
[----:B------:R-:W-:Y:S01]  /*0890*/  @P3 IMAD.MOV.U32 R15, RZ, RZ, 0x1 ;  /* 0x00000001ff0f3424 */ /* 0x000fe200078e00ff */
[----:B------:R0:W-:Y:S01]  /*08a0*/  @P0 STS [R0], R13 ;  /* 0x0000000d00000388 */ /* 0x0001e20000000800 */
[----:B------:R-:W-:-:S03]  /*08b0*/  VIADD R5, R7, UR41 ;  /* 0x0000002907057c36 */ /* 0x000fc60008000000 */
[----:B------:R0:W-:Y:S04]  /*08c0*/  @P1 STS [R11], R6 ;  /* 0x000000060b001388 */ /* 0x0001e80000000800 */
[----:B------:R0:W-:Y:S04]  /*08d0*/  @P2 STS [R9], R8 ;  /* 0x0000000809002388 */ /* 0x0001e80000000800 */
[----:B------:R0:W-:Y:S01]  /*08e0*/  @P3 STS [R4], R15 ;  /* 0x0000000f04003388 */ /* 0x0001e20000000800 */
[----:B------:R-:W-:-:S13]  /*08f0*/  ISETP.GE.AND P0, PT, R5, UR5, PT ;  /* 0x0000000505007c0c */ /* 0x000fda000bf06270 */
[----:B0-----:R-:W-:Y:S05]  /*0900*/  @!P0 BRA `(.L_x_11) ;  /* 0xfffffffc00588947 */ /* 0x001fea000383ffff */
.L_x_1:
[----:B------:R-:W-:Y:S05]  /*0910*/  BSYNC.RECONVERGENT B0 ;  /* 0x0000000000007941 */ /* 0x000fea0003800200 */
.L_x_0:
[----:B------:R-:W0:Y:S01]  /*0920*/  LDCU UR4, c[0x0][0x3a0] ;  /* 0x00007400ff0477ac */ /* 0x000e220008000800 */
[----:B------:R-:W1:Y:S01]  /*0930*/  LDCU UR42, c[0x0][0x3a0] ;  /* 0x00007400ff2a77ac */ /* 0x000e620008000800 */
[----:B0-----:R-:W-:-:S05]  /*0940*/  IMAD.U32 R2, RZ, RZ, UR4 ;  /* 0x00000004ff027e24 */ /* 0x001fca000f8e00ff */
[----:B------:R-:W-:-:S13]  /*0950*/  ISETP.GE.AND P0, PT, R2, 0x1, PT ;  /* 0x000000010200780c */ /* 0x000fda0003f06270 */
[----:B-1----:R-:W-:Y:S05]  /*0960*/  @!P0 BRA `(.L_x_12) ;  /* 0x0000001400848947 */ /* 0x002fea0003800000 */
[C---:B------:R-:W-:Y:S02]  /*0970*/  R2UR UR40, R2.reuse ;  /* 0x00000000022872ca */ /* 0x040fe400000e0000 */
[----:B------:R-:W-:Y:S02]  /*0980*/  CS2R R22, SRZ ;  /* 0x0000000000167805 */ /* 0x000fe4000001ff00 */
[C---:B------:R-:W-:Y:S01]  /*0990*/  LOP3.LUT R26, R2.reuse, 0x7, RZ, 0xc0, !PT ;  /* 0x00000007021a7812 */ /* 0x040fe200078ec0ff */
[----:B------:R-:W-:Y:S01]  /*09a0*/  IMAD.MOV.U32 R0, RZ, RZ, RZ ;  /* 0x000000ffff007224 */ /* 0x000fe200078e00ff */
[----:B------:R-:W-:Y:S02]  /*09b0*/  LOP3.LUT R25, R2, 0x3, RZ, 0xc0, !PT ;  /* 0x0000000302197812 */ /* 0x000fe400078ec0ff */
[----:B------:R-:W-:-:S05]  /*09c0*/  LEA R24, R27, 0x1, 0x1 ;  /* 0x000000011b187811 */ /* 0x000fca00078e08ff */
[----:B------:R-:W-:-:S04]  /*09d0*/  ULOP3.LUT UR40, UR40, 0x7ffffff8, URZ, 0xc0, !UPT ;  /* 0x7ffffff828287892 */ /* 0x000fc8000f8ec0ff */
[----:B------:R-:W-:-:S12]  /*09e0*/  UIADD3 UR43, UPT, UPT, -UR40, URZ, URZ ;  /* 0x000000ff282b7290 */ /* 0x000fd8000fffe1ff */
.L_x_46:
[----:B------:R-:W-:Y:S01]  /*09f0*/  ISETP.NE.AND P0, PT, R27, RZ, PT ;  /* 0x000000ff1b00720c */ /* 0x000fe20003f05270 */
[----:B------:R-:W-:Y:S01]  /*0a00*/  BSSY.RECONVERGENT B7, `(.L_x_13) ;  /* 0x00000df000077945 */ /* 0x000fe20003800200 */
[----:B0---4-:R-:W-:Y:S01]  /*0a10*/  MOV R19, R0 ;  /* 0x0000000000137202 */ /* 0x011fe20000000f00 */
[----:B------:R-:W-:Y:S01]  /*0a20*/  IMAD.MOV.U32 R18, RZ, RZ, R22 ;  /* 0x000000ffff127224 */ /* 0x000fe200078e0016 */
[----:B------:R-:W-:-:S09]  /*0a30*/  P2R R0, PR, RZ, 0x1 ;  /* 0x00000001ff007803 */ /* 0x000fd20000000000 */
[----:B-1-3--:R-:W-:Y:S05]  /*0a40*/  @P0 BRA `(.L_x_14) ;  /* 0x0000000c00680947 */ /* 0x00afea0003800000 */
[----:B------:R-:W0:Y:S01]  /*0a50*/  LDC R16, c[0x0][0x3a0] ;  /* 0x0000e800ff107b82 */ /* 0x000e220000000800 */
[----:B------:R-:W-:Y:S01]  /*0a60*/  MOV R2, 0x0 ;  /* 0x0000000000027802 */ /* 0x000fe20000000f00 */
[----:B------:R-:W1:Y:S01]  /*0a70*/  LDCU.64 UR4, c[0x4][0x8] ;  /* 0x01000100ff0477ac */ /* 0x000e620008000a00 */
[----:B------:R-:W-:-:S05]  /*0a80*/  CS2R R6, SRZ ;  /* 0x0000000000067805 */ /* 0x000fca000001ff00 */
[----:B------:R-:W2:Y:S01]  /*0a90*/  LDC.64 R2, c[0x4][R2] ;  /* 0x0100000002027b82 */ /* 0x000ea20000000a00 */
[----:B-1----:R-:W-:Y:S02]  /*0aa0*/  IMAD.U32 R4, RZ, RZ, UR4 ;  /* 0x00000004ff047e24 */ /* 0x002fe4000f8e00ff */
[----:B------:R-:W-:Y:S01]  /*0ab0*/  IMAD.U32 R5, RZ, RZ, UR5 ;  /* 0x00000005ff057e24 */ /* 0x000fe2000f8e00ff */
[----:B0-----:R-:W-:-:S04]  /*0ac0*/  ISETP.GE.U32.AND P0, PT, R16, 0x8, PT ;  /* 0x000000081000780c */ /* 0x001fc80003f06070 */
[----:B------:R-:W-:-:S09]  /*0ad0*/  P2R R0, PR, RZ, 0x1 ;  /* 0x00000001ff007803 */ /* 0x000fd20000000000 */
[----:B------:R-:W-:-:S07]  /*0ae0*/  LEPC R20, `(.L_x_15) ;  /* 0x000000001014794e */ /* 0x000fce0000000000 */
[----:B--2---:R-:W-:Y:S05]  /*0af0*/  CALL.ABS.NOINC R2 ;  /* 0x0000000002007343 */ /* 0x004fea0003c00000 */
.L_x_15:
[----:B------:R-:W-:Y:S01]  /*0b00*/  ISETP.GE.U32.AND P6, PT, R16, 0x8, PT ;  /* 0x000000081000780c */ /* 0x000fe20003fc6070 */
[----:B------:R-:W-:-:S12]  /*0b10*/  HFMA2 R17, -RZ, RZ, 0, 0 ;  /* 0x00000000ff117431 */ /* 0x000fd800000001ff */
[----:B------:R-:W-:Y:S05]  /*0b20*/  @!P6 BRA `(.L_x_16) ;  /* 0x000000040080e947 */ /* 0x000fea0003800000 */
[----:B------:R-:W0:Y:S01]  /*0b30*/  S2UR UR5, SR_CgaCtaId ;  /* 0x00000000000579c3 */ /* 0x000e220000008800 */
[----:B------:R-:W-:Y:S01]  /*0b40*/  UMOV UR4, 0x400 ;  /* 0x0000040000047882 */ /* 0x000fe20000000000 */
[----:B------:R-:W-:Y:S01]  /*0b50*/  BSSY.RECONVERGENT B6, `(.L_x_17) ;  /* 0x000005c000067945 */ /* 0x000fe20003800200 */
[----:B------:R-:W-:Y:S01]  /*0b60*/  IMAD.U32 R17, RZ, RZ, UR43 ;  /* 0x0000002bff117e24 */ /* 0x000fe2000f8e00ff */
[----:B0-----:R-:W-:-:S04]  /*0b70*/  ULEA UR4, UR5, UR4, 0x18 ;  /* 0x0000000405047291 */ /* 0x001fc8000f8ec0ff */
[----:B------:R-:W-:-:S06]  /*0b80*/  UIADD3 UR4, UPT, UPT, UR4, 0x10, URZ ;  /* 0x0000001004047890 */ /* 0x000fcc000fffe0ff */
[----:B------:R-:W-:-:S07]  /*0b90*/  IMAD.U32 R16, RZ, RZ, UR4 ;  /* 0x00000004ff107e24 */ /* 0x000fce000f8e00ff */
.L_x_26:
[----:B------:R-:W0:Y:S01]  /*0ba0*/  LDS R0, [R16+-0x10] ;  /* 0xfffff00010007984 */ /* 0x000e220000000800 */
[----:B------:R-:W-:Y:S01]  /*0bb0*/  MOV R2, 0x0 ;  /* 0x0000000000027802 */ /* 0x000fe20000000f00 */
[----:B------:R-:W1:Y:S01]  /*0bc0*/  LDCU.64 UR4, c[0x4][0x10] ;  /* 0x01000200ff0477ac */ /* 0x000e620008000a00 */
[----:B------:R-:W-:Y:S02]  /*0bd0*/  VIADD R17, R17, 0x8 ;  /* 0x0000000811117836 */ /* 0x000fe40000000000 */
[----:B------:R2:W3:Y:S01]  /*0be0*/  LDC.64 R8, c[0x4][R2] ;  /* 0x0100000002087b82 */ /* 0x0004e20000000a00 */
[----:B------:R-:W-:Y:S02]  /*0bf0*/  IMAD.U32 R6, RZ, RZ, UR38 ;  /* 0x00000026ff067e24 */ /* 0x000fe4000f8e00ff */
[----:B------:R-:W-:Y:S01]  /*0c00*/  ISETP.NE.AND P0, PT, R17, RZ, PT ;  /* 0x000000ff1100720c */ /* 0x000fe20003f05270 */
[----:B------:R-:W-:-:S03]  /*0c10*/  IMAD.U32 R7, RZ, RZ, UR39 ;  /* 0x00000027ff077e24 */ /* 0x000fc6000f8e00ff */
[----:B------:R-:W-:Y:S02]  /*0c20*/  P2R R28, PR, RZ, 0x1 ;  /* 0x00000001ff1c7803 */ /* 0x000fe40000000000 */
[----:B-1----:R-:W-:Y:S01]  /*0c30*/  MOV R4, UR4 ;  /* 0x0000000400047c02 */ /* 0x002fe20008000f00 */
[----:B------:R-:W-:Y:S01]  /*0c40*/  IMAD.U32 R5, RZ, RZ, UR5 ;  /* 0x00000005ff057e24 */ /* 0x000fe2000f8e00ff */
[----:B0-----:R2:W-:Y:S06]  /*0c50*/  STL [R1], R0 ;  /* 0x0000000001007387 */ /* 0x0015ec0000100800 */
[----:B------:R-:W-:-:S07]  /*0c60*/  LEPC R20, `(.L_x_18) ;  /* 0x000000001014794e */ /* 0x000fce0000000000 */
[----:B--23--:R-:W-:Y:S05]  /*0c70*/  CALL.ABS.NOINC R8 ;  /* 0x0000000008007343 */ /* 0x00cfea0003c00000 */
.L_x_18:
[----:B------:R-:W0:Y:S01]  /*0c80*/  LDS R0, [R16+-0xc] ;  /* 0xfffff40010007984 */ /* 0x000e220000000800 */
[----:B------:R1:W2:Y:S01]  /*0c90*/  LDC.64 R8, c[0x4][R2] ;  /* 0x0100000002087b82 */ /* 0x0002a20000000a00 */
[----:B------:R-:W3:Y:S01]  /*0ca0*/  LDCU.64 UR4, c[0x4][0x10] ;  /* 0x01000200ff0477ac */ /* 0x000ee20008000a00 */
[----:B------:R-:W-:Y:S02]  /*0cb0*/  IMAD.U32 R6, RZ, RZ, UR38 ;  /* 0x00000026ff067e24 */ /* 0x000fe4000f8e00ff */
[----:B------:R-:W-:Y:S01]  /*0cc0*/  IMAD.U32 R7, RZ, RZ, UR39 ;  /* 0x00000027ff077e24 */ /* 0x000fe2000f8e00ff */
[----:B---3--:R-:W-:Y:S01]  /*0cd0*/  MOV R4, UR4 ;  /* 0x0000000400047c02 */ /* 0x008fe20008000f00 */
[----:B------:R-:W-:Y:S01]  /*0ce0*/  IMAD.U32 R5, RZ, RZ, UR5 ;  /* 0x00000005ff057e24 */ /* 0x000fe2000f8e00ff */
[----:B0-----:R1:W-:Y:S06]  /*0cf0*/  STL [R1], R0 ;  /* 0x0000000001007387 */ /* 0x0013ec0000100800 */
[----:B------:R-:W-:-:S07]  /*0d00*/  LEPC R20, `(.L_x_19) ;  /* 0x000000001014794e */ /* 0x000fce0000000000 */
[----:B-12---:R-:W-:Y:S05]  /*0d10*/  CALL.ABS.NOINC R8 ;  /* 0x0000000008007343 */ /* 0x006fea0003c00000 */
.L_x_19:
        /* <DEDUP_REMOVED lines=10> */
.L_x_20:
        /* <DEDUP_REMOVED lines=10> */
.L_x_21:
[----:B------:R-:W0:Y:S01]  /*0e60*/  LDS R0, [R16] ;  /* 0x0000000010007984 */ /* 0x000e220000000800 */
        /* <DEDUP_REMOVED lines=9> */
.L_x_22:
[----:B------:R-:W0:Y:S01]  /*0f00*/  LDS R0, [R16+0x4] ;  /* 0x0000040010007984 */ /* 0x000e220000000800 */
        /* <DEDUP_REMOVED lines=9> */
.L_x_23:
        /* <DEDUP_REMOVED lines=10> */
.L_x_24:
[----:B------:R-:W0:Y:S01]  /*1040*/  LDS R0, [R16+0xc] ;  /* 0x00000c0010007984 */ /* 0x000e220000000800 */
[----:B------:R-:W1:Y:S01]  /*1050*/  LDC.64 R2, c[0x4][R2] ;  /* 0x0100000002027b82 */ /* 0x000e620000000a00 */
[----:B------:R-:W2:Y:S01]  /*1060*/  LDCU.64 UR4, c[0x4][0x10] ;  /* 0x01000200ff0477ac */ /* 0x000ea20008000a00 */
[----:B------:R-:W-:Y:S02]  /*1070*/  IMAD.U32 R6, RZ, RZ, UR38 ;  /* 0x00000026ff067e24 */ /* 0x000fe4000f8e00ff */
[----:B------:R-:W-:Y:S01]  /*1080*/  IMAD.U32 R7, RZ, RZ, UR39 ;  /* 0x00000027ff077e24 */ /* 0x000fe2000f8e00ff */
[----:B--2---:R-:W-:Y:S01]  /*1090*/  MOV R4, UR4 ;  /* 0x0000000400047c02 */ /* 0x004fe20008000f00 */
[----:B------:R-:W-:Y:S01]  /*10a0*/  IMAD.U32 R5, RZ, RZ, UR5 ;  /* 0x00000005ff057e24 */ /* 0x000fe2000f8e00ff */
[----:B0-----:R0:W-:Y:S06]  /*10b0*/  STL [R1], R0 ;  /* 0x0000000001007387 */ /* 0x0011ec0000100800 */
[----:B------:R-:W-:-:S07]  /*10c0*/  LEPC R20, `(.L_x_25) ;  /* 0x000000001014794e */ /* 0x000fce0000000000 */
[----:B01----:R-:W-:Y:S05]  /*10d0*/  CALL.ABS.NOINC R2 ;  /* 0x0000000002007343 */ /* 0x003fea0003c00000 */
.L_x_25:
[----:B------:R-:W-:Y:S02]  /*10e0*/  ISETP.NE.AND P6, PT, R28, RZ, PT ;  /* 0x000000ff1c00720c */ /* 0x000fe40003fc5270 */
[----:B------:R-:W-:-:S11]  /*10f0*/  IADD3 R16, PT, PT, R16, 0x20, RZ ;  /* 0x0000002010107810 */ /* 0x000fd60007ffe0ff */
[----:B------:R-:W-:Y:S05]  /*1100*/  @P6 BRA `(.L_x_26) ;  /* 0xfffffff800a46947 */ /* 0x000fea000383ffff */
[----:B------:R-:W-:Y:S05]  /*1110*/  BSYNC.RECONVERGENT B6 ;  /* 0x0000000000067941 */ /* 0x000fea0003800200 */
.L_x_17:
[----:B------:R-:W-:-:S07]  /*1120*/  IMAD.U32 R17, RZ, RZ, UR40 ;  /* 0x00000028ff117e24 */ /* 0x000fce000f8e00ff */
.L_x_16:
[----:B------:R-:W-:-:S13]  /*1130*/  ISETP.NE.AND P0, PT, R26, RZ, PT ;  /* 0x000000ff1a00720c */ /* 0x000fda0003f05270 */
[----:B------:R-:W-:Y:S05]  /*1140*/  @!P0 BRA `(.L_x_27) ;  /* 0x0000000400888947 */ /* 0x000fea0003800000 */
[----:B------:R-:W-:-:S05]  /*1150*/  VIADD R0, R26, 0xffffffff ;  /* 0xffffffff1a007836 */ /* 0x000fca0000000000 */
[----:B------:R-:W-:-:S13]  /*1160*/  ISETP.GE.U32.AND P0, PT, R0, 0x3, PT ;  /* 0x000000030000780c */ /* 0x000fda0003f06070 */
[----:B------:R-:W-:Y:S05]  /*1170*/  @!P0 BRA `(.L_x_28) ;  /* 0x0000000000b88947 */ /* 0x000fea0003800000 */
[----:B------:R-:W0:Y:S01]  /*1180*/  S2UR UR5, SR_CgaCtaId ;  /* 0x00000000000579c3 */ /* 0x000e220000008800 */
[----:B------:R-:W-:Y:S01]  /*1190*/  UMOV UR4, 0x400 ;  /* 0x0000040000047882 */ /* 0x000fe20000000000 */
[----:B------:R-:W-:Y:S01]  /*11a0*/  MOV R2, 0x0 ;  /* 0x0000000000027802 */ /* 0x000fe20000000f00 */
[----:B------:R-:W-:Y:S02]  /*11b0*/  IMAD.U32 R6, RZ, RZ, UR38 ;  /* 0x00000026ff067e24 */ /* 0x000fe4000f8e00ff */
[----:B------:R-:W-:-:S03]  /*11c0*/  IMAD.U32 R7, RZ, RZ, UR39 ;  /* 0x00000027ff077e24 */ /* 0x000fc6000f8e00ff */
[----:B------:R1:W2:Y:S01]  /*11d0*/  LDC.64 R8, c[0x4][R2] ;  /* 0x0100000002087b82 */ /* 0x0002a20000000a00 */
[----:B0-----:R-:W-:-:S06]  /*11e0*/  ULEA UR4, UR5, UR4, 0x18 ;  /* 0x0000000405047291 */ /* 0x001fcc000f8ec0ff */
[----:B------:R-:W-:-:S05]  /*11f0*/  LEA R16, R17, UR4, 0x2 ;  /* 0x0000000411107c11 */ /* 0x000fca000f8e10ff */
[----:B------:R-:W0:Y:S01]  /*1200*/  LDS R0, [R16] ;  /* 0x0000000010007984 */ /* 0x000e220000000800 */
[----:B------:R-:W3:Y:S02]  /*1210*/  LDCU.64 UR4, c[0x4][0x10] ;  /* 0x01000200ff0477ac */ /* 0x000ee40008000a00 */
[----:B---3--:R-:W-:Y:S01]  /*1220*/  IMAD.U32 R4, RZ, RZ, UR4 ;  /* 0x00000004ff047e24 */ /* 0x008fe2000f8e00ff */
[----:B------:R-:W-:Y:S01]  /*1230*/  MOV R5, UR5 ;  /* 0x0000000500057c02 */ /* 0x000fe20008000f00 */
[----:B0-2---:R1:W-:Y:S06]  /*1240*/  STL [R1], R0 ;  /* 0x0000000001007387 */ /* 0x0053ec0000100800 */
[----:B------:R-:W-:-:S07]  /*1250*/  LEPC R20, `(.L_x_29) ;  /* 0x000000001014794e */ /* 0x000fce0000000000 */
[----:B-1----:R-:W-:Y:S05]  /*1260*/  CALL.ABS.NOINC R8 ;  /* 0x0000000008007343 */ /* 0x002fea0003c00000 */
.L_x_29:
[----:B------:R-:W0:Y:S01]  /*1270*/  LDS R0, [R16+0x4] ;  /* 0x0000040010007984 */ /* 0x000e220000000800 */
[----:B------:R1:W2:Y:S01]  /*1280*/  LDC.64 R8, c[0x4][R2] ;  /* 0x0100000002087b82 */ /* 0x0002a20000000a00 */
[----:B------:R-:W3:Y:S01]  /*1290*/  LDCU.64 UR4, c[0x4][0x10] ;  /* 0x01000200ff0477ac */ /* 0x000ee20008000a00 */
[----:B------:R-:W-:Y:S02]  /*12a0*/  IMAD.U32 R6, RZ, RZ, UR38 ;  /* 0x00000026ff067e24 */ /* 0x000fe4000f8e00ff */
[----:B------:R-:W-:Y:S02]  /*12b0*/  IMAD.U32 R7, RZ, RZ, UR39 ;  /* 0x00000027ff077e24 */ /* 0x000fe4000f8e00ff */
[----:B---3--:R-:W-:Y:S01]  /*12c0*/  IMAD.U32 R4, RZ, RZ, UR4 ;  /* 0x00000004ff047e24 */ /* 0x008fe2000f8e00ff */
[----:B------:R-:W-:Y:S01]  /*12d0*/  MOV R5, UR5 ;  /* 0x0000000500057c02 */ /* 0x000fe20008000f00 */
[----:B0-----:R1:W-:Y:S06]  /*12e0*/  STL [R1], R0 ;  /* 0x0000000001007387 */ /* 0x0013ec0000100800 */
[----:B------:R-:W-:-:S07]  /*12f0*/  LEPC R20, `(.L_x_30) ;  /* 0x000000001014794e */ /* 0x000fce0000000000 */
[----:B-12---:R-:W-:Y:S05]  /*1300*/  CALL.ABS.NOINC R8 ;  /* 0x0000000008007343 */ /* 0x006fea0003c00000 */
.L_x_30:
        /* <DEDUP_REMOVED lines=10> */
.L_x_31:
[----:B------:R-:W0:Y:S01]  /*13b0*/  LDS R16, [R16+0xc] ;  /* 0x00000c0010107984 */ /* 0x000e220000000800 */
[----:B------:R-:W1:Y:S01]  /*13c0*/  LDC.64 R2, c[0x4][R2] ;  /* 0x0100000002027b82 */ /* 0x000e620000000a00 */
[----:B------:R-:W2:Y:S01]  /*13d0*/  LDCU.64 UR4, c[0x4][0x10] ;  /* 0x01000200ff0477ac */ /* 0x000ea20008000a00 */
[----:B------:R-:W-:Y:S02]  /*13e0*/  IMAD.U32 R6, RZ, RZ, UR38 ;  /* 0x00000026ff067e24 */ /* 0x000fe4000f8e00ff */
[----:B------:R-:W-:Y:S02]  /*13f0*/  IMAD.U32 R7, RZ, RZ, UR39 ;  /* 0x00000027ff077e24 */ /* 0x000fe4000f8e00ff */
[----:B--2---:R-:W-:Y:S01]  /*1400*/  IMAD.U32 R4, RZ, RZ, UR4 ;  /* 0x00000004ff047e24 */ /* 0x004fe2000f8e00ff */
[----:B------:R-:W-:Y:S01]  /*1410*/  MOV R5, UR5 ;  /* 0x0000000500057c02 */ /* 0x000fe20008000f00 */
[----:B0-----:R0:W-:Y:S06]  /*1420*/  STL [R1], R16 ;  /* 0x0000001001007387 */ /* 0x0011ec0000100800 */
[----:B------:R-:W-:-:S07]  /*1430*/  LEPC R20, `(.L_x_32) ;  /* 0x000000001014794e */ /* 0x000fce0000000000 */
[----:B01----:R-:W-:Y:S05]  /*1440*/  CALL.ABS.NOINC R2 ;  /* 0x0000000002007343 */ /* 0x003fea0003c00000 */
.L_x_32:
[----:B------:R-:W-:-:S07]  /*1450*/  VIADD R17, R17, 0x4 ;  /* 0x0000000411117836 */ /* 0x000fce0000000000 */
.L_x_28:
[----:B------:R-:W-:-:S13]  /*1460*/  ISETP.NE.AND P0, PT, R25, RZ, PT ;  /* 0x000000ff1900720c */ /* 0x000fda0003f05270 */
[----:B------:R-:W-:Y:S05]  /*1470*/  @!P0 BRA `(.L_x_27) ;  /* 0x0000000000bc8947 */ /* 0x000fea0003800000 */
[----:B------:R-:W-:-:S13]  /*1480*/  ISETP.NE.AND P0, PT, R25, 0x1, PT ;  /* 0x000000011900780c */ /* 0x000fda0003f05270 */
        /* <DEDUP_REMOVED lines=11> */
[----:B---3--:R-:W-:Y:S01]  /*1540*/  MOV R4, UR4 ;  /* 0x0000000400047c02 */ /* 0x008fe20008000f00 */
[----:B------:R-:W-:Y:S01]  /*1550*/  IMAD.U32 R5, RZ, RZ, UR5 ;  /* 0x00000005ff057e24 */ /* 0x000fe2000f8e00ff */
[----:B0-2---:R1:W-:Y:S06]  /*1560*/  STL [R1], R0 ;  /* 0x0000000001007387 */ /* 0x0053ec0000100800 */
[----:B------:R-:W-:-:S07]  /*1570*/  LEPC R20, `(.L_x_34) ;  /* 0x000000001014794e */ /* 0x000fce0000000000 */
[----:B-1----:R-:W-:Y:S05]  /*1580*/  CALL.ABS.NOINC R8 ;  /* 0x0000000008007343 */ /* 0x002fea0003c00000 */
.L_x_34:
        /* <DEDUP_REMOVED lines=10> */
.L_x_35:
[----:B------:R-:W-:-:S07]  /*1630*/  IADD3 R17, PT, PT, R17, 0x2, RZ ;  /* 0x0000000211117810 */ /* 0x000fce0007ffe0ff */
.L_x_33:
[----:B------:R-:W0:Y:S02]  /*1640*/  LDCU UR4, c[0x0][0x3a0] ;  /* 0x00007400ff0477ac */ /* 0x000e240008000800 */
[----:B0-----:R-:W-:-:S04]  /*1650*/  ULOP3.LUT UR4, UR4, 0x1, URZ, 0xc0, !UPT ;  /* 0x0000000104047892 */ /* 0x001fc8000f8ec0ff */
[----:B------:R-:W-:-:S09]  /*1660*/  UISETP.NE.U32.AND UP0, UPT, UR4, 0x1, UPT ;  /* 0x000000010400788c */ /* 0x000fd2000bf05070 */
[----:B------:R-:W-:Y:S05]  /*1670*/  BRA.U UP0, `(.L_x_27) ;  /* 0x00000001003c7547 */ /* 0x000fea000b800000 */
[----:B------:R-:W0:Y:S01]  /*1680*/  S2UR UR5, SR_CgaCtaId ;  /* 0x00000000000579c3 */ /* 0x000e220000008800 */
[----:B------:R-:W-:Y:S01]  /*1690*/  UMOV UR4, 0x400 ;  /* 0x0000040000047882 */ /* 0x000fe20000000000 */
[----:B------:R-:W-:Y:S01]  /*16a0*/  MOV R2, 0x0 ;  /* 0x0000000000027802 */ /* 0x000fe20000000f00 */
[----:B------:R-:W-:Y:S01]  /*16b0*/  IMAD.U32 R6, RZ, RZ, UR38 ;  /* 0x00000026ff067e24 */ /* 0x000fe2000f8e00ff */
[----:B------:R-:W-:-:S04]  /*16c0*/  MOV R7, UR39 ;  /* 0x0000002700077c02 */ /* 0x000fc80008000f00 */
[----:B------:R-:W1:Y:S01]  /*16d0*/  LDC.64 R2, c[0x4][R2] ;  /* 0x0100000002027b82 */ /* 0x000e620000000a00 */
[----:B0-----:R-:W-:-:S06]  /*16e0*/  ULEA UR4, UR5, UR4, 0x18 ;  /* 0x0000000405047291 */ /* 0x001fcc000f8ec0ff */
[----:B------:R-:W-:-:S05]  /*16f0*/  LEA R17, R17, UR4, 0x2 ;  /* 0x0000000411117c11 */ /* 0x000fca000f8e10ff */
[----:B------:R-:W0:Y:S01]  /*1700*/  LDS R0, [R17] ;  /* 0x0000000011007984 */ /* 0x000e220000000800 */
[----:B------:R-:W2:Y:S02]  /*1710*/  LDCU.64 UR4, c[0x4][0x10] ;  /* 0x01000200ff0477ac */ /* 0x000ea40008000a00 */
[----:B--2---:R-:W-:Y:S02]  /*1720*/  IMAD.U32 R4, RZ, RZ, UR4 ;  /* 0x00000004ff047e24 */ /* 0x004fe4000f8e00ff */
[----:B------:R-:W-:Y:S01]  /*1730*/  IMAD.U32 R5, RZ, RZ, UR5 ;  /* 0x00000005ff057e24 */ /* 0x000fe2000f8e00ff */
[----:B01----:R0:W-:Y:S06]  /*1740*/  STL [R1], R0 ;  /* 0x0000000001007387 */ /* 0x0031ec0000100800 */
[----:B------:R-:W-:-:S07]  /*1750*/  LEPC R20, `(.L_x_27) ;  /* 0x000000001014794e */ /* 0x000fce0000000000 */
[----:B0-----:R-:W-:Y:S05]  /*1760*/  CALL.ABS.NOINC R2 ;  /* 0x0000000002007343 */ /* 0x001fea0003c00000 */
.L_x_27:
[----:B------:R-:W-:Y:S01]  /*1770*/  MOV R2, 0x0 ;  /* 0x0000000000027802 */ /* 0x000fe20000000f00 */
[----:B------:R-:W0:Y:S01]  /*1780*/  LDCU.64 UR4, c[0x4][0x8] ;  /* 0x01000100ff0477ac */ /* 0x000e220008000a00 */
[----:B------:R-:W-:-:S04]  /*1790*/  CS2R R6, SRZ ;  /* 0x0000000000067805 */ /* 0x000fc8000001ff00 */
[----:B------:R-:W1:Y:S01]  /*17a0*/  LDC.64 R2, c[0x4][R2] ;  /* 0x0100000002027b82 */ /* 0x000e620000000a00 */
[----:B0-----:R-:W-:Y:S02]  /*17b0*/  IMAD.U32 R4, RZ, RZ, UR4 ;  /* 0x00000004ff047e24 */ /* 0x001fe4000f8e00ff */
[----:B------:R-:W-:-:S07]  /*17c0*/  IMAD.U32 R5, RZ, RZ, UR5 ;  /* 0x00000005ff057e24 */ /* 0x000fce000f8e00ff */
[----:B------:R-:W-:-:S07]  /*17d0*/  LEPC R20, `(.L_x_14) ;  /* 0x000000001014794e */ /* 0x000fce0000000000 */
[----:B-1----:R-:W-:Y:S05]  /*17e0*/  CALL.ABS.NOINC R2 ;  /* 0x0000000002007343 */ /* 0x002fea0003c00000 */
.L_x_14:
[----:B------:R-:W-:Y:S05]  /*17f0*/  BSYNC.RECONVERGENT B7 ;  /* 0x0000000000077941 */ /* 0x000fea0003800200 */
.L_x_13:
[----:B------:R-:W0:Y:S01]  /*1800*/  S2R R0, SR_CgaCtaId ;  /* 0x0000000000007919 */ /* 0x000e220000008800 */
[----:B------:R-:W-:Y:S01]  /*1810*/  MOV R3, 0x400 ;  /* 0x0000040000037802 */ /* 0x000fe20000000f00 */
[----:B------:R-:W-:Y:S01]  /*1820*/  VIADD R4, R22, UR41 ;  /* 0x0000002916047c36 */ /* 0x000fe20008000000 */
[----:B------:R-:W1:Y:S01]  /*1830*/  LDC R2, c[0x0][0x3a0] ;  /* 0x0000e800ff027b82 */ /* 0x000e620000000800 */
[----:B------:R-:W-:Y:S01]  /*1840*/  BSSY.RECONVERGENT B0, `(.L_x_36) ;  /* 0x000006e000007945 */ /* 0x000fe20003800200 */
[----:B-1----:R-:W-:Y:S02]  /*1850*/  IMAD.IADD R5, R2, 0x1, -R22 ;  /* 0x0000000102057824 */ /* 0x002fe400078e0a16 */
[----:B------:R-:W-:Y:S01]  /*1860*/  IMAD.MOV.U32 R22, RZ, RZ, R4 ;  /* 0x000000ffff167224 */ /* 0x000fe200078e0004 */
[----:B0-----:R-:W-:Y:S02]  /*1870*/  LEA R3, R0, R3, 0x18 ;  /* 0x0000000300037211 */ /* 0x001fe400078ec0ff */
[----:B------:R-:W-:-:S02]  /*1880*/  ISETP.GE.AND P0, PT, R5, UR41, PT ;  /* 0x0000002905007c0c */ /* 0x000fc4000bf06270 */
[----:B------:R-:W-:-:S06]  /*1890*/  LEA R0, R4, R3, 0x2 ;  /* 0x0000000304007211 */ /* 0x000fcc00078e10ff */
[----:B------:R-:W0:Y:S05]  /*18a0*/  LDS R0, [R0+-0x4] ;  /* 0xfffffc0000007984 */ /* 0x000e2a0000000800 */
[----:B------:R-:W-:Y:S05]  /*18b0*/  @!P0 BRA `(.L_x_37) ;  /* 0x0000000000e08947 */ /* 0x000fea0003800000 */
[C---:B------:R-:W-:Y:S01]  /*18c0*/  ISETP.NE.AND P2, PT, R18.reuse, RZ, PT ;  /* 0x000000ff1200720c */ /* 0x040fe20003f45270 */
[----:B------:R-:W-:Y:S01]  /*18d0*/  IMAD.MOV.U32 R4, RZ, RZ, RZ ;  /* 0x000000ffff047224 */ /* 0x000fe200078e00ff */
[----:B------:R-:W-:Y:S01]  /*18e0*/  LEA R12, R18, R3, 0x2 ;  /* 0x00000003120c7211 */ /* 0x000fe200078e10ff */
[----:B------:R-:W-:Y:S01]  /*18f0*/  IMAD.U32 R2, RZ, RZ, UR41 ;  /* 0x00000029ff027e24 */ /* 0x000fe2000f8e00ff */
[C---:B------:R-:W-:Y:S01]  /*1900*/  ISETP.GE.U32.AND P0, PT, R27.reuse, UR41, PT ;  /* 0x000000291b007c0c */ /* 0x040fe2000bf06070 */
[----:B------:R-:W-:Y:S01]  /*1910*/  IMAD.U32 R5, RZ, RZ, UR41 ;  /* 0x00000029ff057e24 */ /* 0x000fe2000f8e00ff */
[----:B------:R-:W-:Y:S01]  /*1920*/  ISETP.NE.AND P6, PT, R27, RZ, PT ;  /* 0x000000ff1b00720c */ /* 0x000fe20003fc5270 */
[----:B------:R-:W-:Y:S01]  /*1930*/  IMAD.MOV.U32 R3, RZ, RZ, 0x1 ;  /* 0x00000001ff037424 */ /* 0x000fe200078e00ff */
[----:B------:R-:W-:-:S05]  /*1940*/  ISETP.GE.U32.AND P1, PT, R2, 0x2, PT ;  /* 0x000000020200780c */ /* 0x000fca0003f26070 */
[----:B------:R1:W2:Y:S04]  /*1950*/  @P2 LDS R4, [R12+-0x4] ;  /* 0xfffffc000c042984 */ /* 0x0002a80000000800 */
[----:B------:R-:W-:Y:S02]  /*1960*/  @!P0 IMAD R2, R27, 0x4, R12 ;  /* 0x000000041b028824 */ /* 0x000fe400078e020c */
[----:B------:R-:W-:Y:S02]  /*1970*/  @!P6 LEA R10, R5, R12, 0x2 ;  /* 0x0000000c050ae211 */ /* 0x000fe400078e10ff */
[----:B-1----:R-:W-:Y:S05]  /*1980*/  @!P1 BRA `(.L_x_38) ;  /* 0x0000000000449947 */ /* 0x002fea0003800000 */
[----:B------:R-:W-:Y:S02]  /*1990*/  IMAD.MOV.U32 R3, RZ, RZ, 0x1 ;  /* 0x00000001ff037424 */ /* 0x000fe400078e00ff */
[----:B------:R-:W-:-:S07]  /*19a0*/  IMAD.U32 R5, RZ, RZ, UR41 ;  /* 0x00000029ff057e24 */ /* 0x000fce000f8e00ff */
.L_x_39:
[----:B------:R-:W-:Y:S01]  /*19b0*/  SHF.R.U32.HI R14, RZ, 0x1, R5 ;  /* 0x00000001ff0e7819 */ /* 0x000fe20000011605 */
[----:B------:R-:W-:Y:S05]  /*19c0*/  WARPSYNC.ALL ;  /* 0x0000000000007948 */ /* 0x000fea0003800000 */
[----:B------:R-:W-:Y:S01]  /*19d0*/  BAR.SYNC.DEFER_BLOCKING 0x0 ;  /* 0x0000000000007b1d */ /* 0x000fe20000010000 */
[----:B------:R-:W-:-:S13]  /*19e0*/  ISETP.GE.U32.AND P2, PT, R27, R14, PT ;  /* 0x0000000e1b00720c */ /* 0x000fda0003f46070 */
[----:B------:R-:W-:-:S05]  /*19f0*/  @!P2 IMAD R6, R24, R3, RZ ;  /* 0x000000031806a224 */ /* 0x000fca00078e02ff */
[----:B------:R-:W-:-:S05]  /*1a00*/  @!P2 LEA R6, R6, R12, 0x2 ;  /* 0x0000000c0606a211 */ /* 0x000fca00078e10ff */
[C---:B------:R-:W-:Y:S01]  /*1a10*/  @!P2 IMAD R7, R3.reuse, 0x4, R6 ;  /* 0x000000040307a824 */ /* 0x040fe200078e0206 */
[----:B------:R-:W-:Y:S01]  /*1a20*/  SHF.L.U32 R3, R3, 0x1, RZ ;  /* 0x0000000103037819 */ /* 0x000fe200000006ff */
[----:B------:R-:W-:Y:S04]  /*1a30*/  @!P2 LDS R6, [R6+-0x4] ;  /* 0xfffffc000606a984 */ /* 0x000fe80000000800 */
[----:B------:R-:W1:Y:S02]  /*1a40*/  @!P2 LDS R9, [R7+-0x4] ;  /* 0xfffffc000709a984 */ /* 0x000e640000000800 */
[----:B-1----:R-:W-:-:S05]  /*1a50*/  @!P2 IMAD.IADD R8, R6, 0x1, R9 ;  /* 0x000000010608a824 */ /* 0x002fca00078e0209 */
[----:B------:R1:W-:Y:S01]  /*1a60*/  @!P2 STS [R7+-0x4], R8 ;  /* 0xfffffc080700a388 */ /* 0x0003e20000000800 */
[----:B------:R-:W-:Y:S01]  /*1a70*/  ISETP.GT.U32.AND P2, PT, R5, 0x3, PT ;  /* 0x000000030500780c */ /* 0x000fe20003f44070 */
[----:B------:R-:W-:-:S12]  /*1a80*/  IMAD.MOV.U32 R5, RZ, RZ, R14 ;  /* 0x000000ffff057224 */ /* 0x000fd800078e000e */
[----:B-1----:R-:W-:Y:S05]  /*1a90*/  @P2 BRA `(.L_x_39) ;  /* 0xfffffffc00c42947 */ /* 0x002fea000383ffff */
.L_x_38:
[----:B------:R-:W-:-:S13]  /*1aa0*/  ISETP.NE.AND P2, PT, R27, RZ, PT ;  /* 0x000000ff1b00720c */ /* 0x000fda0003f45270 */
[----:B------:R1:W-:Y:S01]  /*1ab0*/  @!P2 STS [R10+-0x4], RZ ;  /* 0xfffffcff0a00a388 */ /* 0x0003e20000000800 */
[----:B------:R-:W-:Y:S05]  /*1ac0*/  @!P1 BRA `(.L_x_40) ;  /* 0x0000000000409947 */ /* 0x000fea0003800000 */
[----:B------:R-:W-:-:S07]  /*1ad0*/  IMAD.MOV.U32 R6, RZ, RZ, 0x1 ;  /* 0x00000001ff067424 */ /* 0x000fce00078e00ff */
.L_x_41:
[----:B------:R-:W-:Y:S01]  /*1ae0*/  ISETP.GE.U32.AND P1, PT, R27, R6, PT ;  /* 0x000000061b00720c */ /* 0x000fe20003f26070 */
[----:B------:R-:W-:Y:S05]  /*1af0*/  WARPSYNC.ALL ;  /* 0x0000000000007948 */ /* 0x000fea0003800000 */
[----:B------:R-:W-:Y:S01]  /*1b00*/  BAR.SYNC.DEFER_BLOCKING 0x0 ;  /* 0x0000000000007b1d */ /* 0x000fe20000010000 */
[----:B------:R-:W-:Y:S01]  /*1b10*/  SHF.R.U32.HI R3, RZ, 0x1, R3 ;  /* 0x00000001ff037819 */ /* 0x000fe20000011603 */
[----:B------:R-:W-:-:S05]  /*1b20*/  IMAD.SHL.U32 R6, R6, 0x2, RZ ;  /* 0x0000000206067824 */ /* 0x000fca00078e00ff */
[----:B------:R-:W-:-:S04]  /*1b30*/  @!P1 IMAD R5, R24, R3, RZ ;  /* 0x0000000318059224 */ /* 0x000fc800078e02ff */
[----:B------:R-:W-:-:S04]  /*1b40*/  @!P1 IMAD R8, R5, 0x4, R12 ;  /* 0x0000000405089824 */ /* 0x000fc800078e020c */
[----:B------:R-:W-:Y:S01]  /*1b50*/  @!P1 IMAD R7, R3, 0x4, R8 ;  /* 0x0000000403079824 */ /* 0x000fe200078e0208 */
[----:B------:R-:W-:Y:S04]  /*1b60*/  @!P1 LDS R5, [R8+-0x4] ;  /* 0xfffffc0008059984 */ /* 0x000fe80000000800 */
[----:B------:R-:W1:Y:S02]  /*1b70*/  @!P1 LDS R9, [R7+-0x4] ;  /* 0xfffffc0007099984 */ /* 0x000e640000000800 */
[----:B-1----:R-:W-:Y:S02]  /*1b80*/  @!P1 IADD3 R10, PT, PT, R5, R9, RZ ;  /* 0x00000009050a9210 */ /* 0x002fe40007ffe0ff */
[----:B------:R3:W-:Y:S04]  /*1b90*/  @!P1 STS [R8+-0x4], R9 ;  /* 0xfffffc0908009388 */ /* 0x0007e80000000800 */
[----:B------:R3:W-:Y:S01]  /*1ba0*/  @!P1 STS [R7+-0x4], R10 ;  /* 0xfffffc0a07009388 */ /* 0x0007e20000000800 */
[----:B------:R-:W-:-:S13]  /*1bb0*/  ISETP.GE.AND P1, PT, R6, UR41, PT ;  /* 0x0000002906007c0c */ /* 0x000fda000bf26270 */
[----:B---3--:R-:W-:Y:S05]  /*1bc0*/  @!P1 BRA `(.L_x_41) ;  /* 0xfffffffc00c49947 */ /* 0x008fea000383ffff */
.L_x_40:
[----:B------:R-:W3:Y:S01]  /*1bd0*/  @!P0 LDS R3, [R2] ;  /* 0x0000000002038984 */ /* 0x000ee20000000800 */
[----:B--2---:R-:W-:Y:S01]  /*1be0*/  IMAD.IADD R4, R19, 0x1, R4 ;  /* 0x0000000113047824 */ /* 0x004fe200078e0204 */
[----:B------:R-:W-:Y:S05]  /*1bf0*/  WARPSYNC.ALL ;  /* 0x0000000000007948 */ /* 0x000fea0003800000 */
[----:B---3--:R-:W-:-:S05]  /*1c00*/  @!P0 IMAD.IADD R3, R4, 0x1, R3 ;  /* 0x0000000104038824 */ /* 0x008fca00078e0203 */
[----:B------:R2:W-:Y:S01]  /*1c10*/  @!P0 STS [R2], R3 ;  /* 0x0000000302008388 */ /* 0x0005e20000000800 */
[----:B------:R-:W-:Y:S06]  /*1c20*/  BAR.SYNC.DEFER_BLOCKING 0x0 ;  /* 0x0000000000007b1d */ /* 0x000fec0000010000 */
[----:B------:R-:W-:Y:S05]  /*1c30*/  BRA `(.L_x_42) ;  /* 0x0000000000b87947 */ /* 0x000fea0003800000 */
.L_x_37:
[----:B------:R-:W-:-:S13]  /*1c40*/  ISETP.NE.AND P0, PT, R27, RZ, PT ;  /* 0x000000ff1b00720c */ /* 0x000fda0003f05270 */
[----:B------:R-:W-:Y:S05]  /*1c50*/  @P0 BRA `(.L_x_42) ;  /* 0x0000000000b00947 */ /* 0x000fea0003800000 */
[----:B------:R-:W-:Y:S02]  /*1c60*/  UIADD3 UR4, UPT, UPT, -UR41, URZ, URZ ;  /* 0x000000ff29047290 */ /* 0x000fe4000fffe1ff */
[C-C-:B------:R-:W-:Y:S01]  /*1c70*/  IMAD R6, R23.reuse, UR41, -R2.reuse ;  /* 0x0000002917067c24 */ /* 0x140fe2000f8e0a02 */
[----:B------:R-:W-:Y:S03]  /*1c80*/  BSSY.RECONVERGENT B1, `(.L_x_43) ;  /* 0x0000017000017945 */ /* 0x000fe60003800200 */
[----:B------:R-:W-:Y:S01]  /*1c90*/  IMAD R4, R23, UR4, R2 ;  /* 0x0000000417047c24 */ /* 0x000fe2000f8e0202 */
[----:B------:R-:W-:-:S04]  /*1ca0*/  ISETP.GT.U32.AND P1, PT, R6, -0x4, PT ;  /* 0xfffffffc0600780c */ /* 0x000fc80003f24070 */
[----:B------:R-:W-:Y:S02]  /*1cb0*/  LOP3.LUT P0, R5, R4, 0x3, RZ, 0xc0, !PT ;  /* 0x0000000304057812 */ /* 0x000fe4000780c0ff */
[----:B------:R-:W-:-:S11]  /*1cc0*/  MOV R4, R18 ;  /* 0x0000001200047202 */ /* 0x000fd60000000f00 */
[----:B------:R-:W-:Y:S05]  /*1cd0*/  @!P0 BRA `(.L_x_44) ;  /* 0x0000000000448947 */ /* 0x000fea0003800000 */
[----:B------:R-:W-:Y:S01]  /*1ce0*/  IMAD R7, R18, 0x4, R3 ;  /* 0x0000000412077824 */ /* 0x000fe200078e0203 */
[----:B------:R-:W-:-:S04]  /*1cf0*/  ISETP.NE.AND P0, PT, R5, 0x1, PT ;  /* 0x000000010500780c */ /* 0x000fc80003f05270 */
[----:B------:R-:W1:Y:S02]  /*1d00*/  LDS R4, [R7+-0x4] ;  /* 0xfffffc0007047984 */ /* 0x000e640000000800 */
[----:B-1----:R-:W-:Y:S02]  /*1d10*/  IMAD.IADD R6, R19, 0x1, R4 ;  /* 0x0000000113067824 */ /* 0x002fe400078e0204 */
[----:B------:R1:W2:Y:S01]  /*1d20*/  LDS R19, [R7] ;  /* 0x0000000007137984 */ /* 0x0002a20000000800 */
[----:B------:R-:W-:-:S03]  /*1d30*/  VIADD R4, R18, 0x1 ;  /* 0x0000000112047836 */ /* 0x000fc60000000000 */
[----:B------:R1:W-:Y:S01]  /*1d40*/  STS [R7], R6 ;  /* 0x0000000607007388 */ /* 0x0003e20000000800 */
[----:B------:R-:W-:Y:S05]  /*1d50*/  @!P0 BRA `(.L_x_44) ;  /* 0x0000000000248947 */ /* 0x000fea0003800000 */
[----:B-12---:R-:W-:Y:S01]  /*1d60*/  IADD3 R6, PT, PT, R19, R6, RZ ;  /* 0x0000000613067210 */ /* 0x006fe20007ffe0ff */
[----:B------:R-:W-:Y:S01]  /*1d70*/  VIADD R4, R18, 0x2 ;  /* 0x0000000212047836 */ /* 0x000fe20000000000 */
[----:B------:R-:W1:Y:S01]  /*1d80*/  LDS R19, [R7+0x4] ;  /* 0x0000040007137984 */ /* 0x000e620000000800 */
[----:B------:R-:W-:-:S03]  /*1d90*/  ISETP.NE.AND P0, PT, R5, 0x2, PT ;  /* 0x000000020500780c */ /* 0x000fc60003f05270 */
[----:B------:R3:W-:Y:S10]  /*1da0*/  STS [R7+0x4], R6 ;  /* 0x0000040607007388 */ /* 0x0007f40000000800 */
[----:B------:R-:W-:-:S02]  /*1db0*/  @P0 VIADD R4, R18, 0x3 ;  /* 0x0000000312040836 */ /* 0x000fc40000000000 */
[----:B-1----:R-:W-:Y:S02]  /*1dc0*/  @P0 IMAD.IADD R5, R19, 0x1, R6 ;  /* 0x0000000113050824 */ /* 0x002fe400078e0206 */
[----:B------:R3:W4:Y:S04]  /*1dd0*/  @P0 LDS R19, [R7+0x8] ;  /* 0x0000080007130984 */ /* 0x0007280000000800 */
[----:B------:R3:W-:Y:S02]  /*1de0*/  @P0 STS [R7+0x8], R5 ;  /* 0x0000080507000388 */ /* 0x0007e40000000800 */
.L_x_44:
[----:B------:R-:W-:Y:S05]  /*1df0*/  BSYNC.RECONVERGENT B1 ;  /* 0x0000000000017941 */ /* 0x000fea0003800200 */
.L_x_43:
[----:B------:R-:W-:Y:S05]  /*1e00*/  @P1 BRA `(.L_x_42) ;  /* 0x0000000000441947 */ /* 0x000fea0003800000 */
.L_x_45:
[C---:B--23--:R-:W-:Y:S01]  /*1e10*/  LEA R5, R4.reuse, R3, 0x2 ;  /* 0x0000000304057211 */ /* 0x04cfe200078e10ff */
[----:B------:R-:W-:-:S04]  /*1e20*/  VIADD R4, R4, 0x4 ;  /* 0x0000000404047836 */ /* 0x000fc80000000000 */
[----:B-1----:R-:W2:Y:S01]  /*1e30*/  LDS R6, [R5+-0x4] ;  /* 0xfffffc0005067984 */ /* 0x002ea20000000800 */
[----:B------:R-:W-:-:S03]  /*1e40*/  ISETP.NE.AND P0, PT, R4, R2, PT ;  /* 0x000000020400720c */ /* 0x000fc60003f05270 */
[----:B------:R-:W1:Y:S04]  /*1e50*/  LDS R7, [R5] ;  /* 0x0000000005077984 */ /* 0x000e680000000800 */
[----:B------:R-:W3:Y:S04]  /*1e60*/  LDS R9, [R5+0x4] ;  /* 0x0000040005097984 */ /* 0x000ee80000000800 */
[----:B------:R-:W5:Y:S01]  /*1e70*/  LDS R11, [R5+0x8] ;  /* 0x00000800050b7984 */ /* 0x000f620000000800 */
[----:B--2-4-:R-:W-:-:S03]  /*1e80*/  IMAD.IADD R6, R6, 0x1, R19 ;  /* 0x0000000106067824 */ /* 0x014fc600078e0213 */
[----:B------:R2:W4:Y:S01]  /*1e90*/  LDS R19, [R5+0xc] ;  /* 0x00000c0005137984 */ /* 0x0005220000000800 */
[----:B-1----:R-:W-:-:S03]  /*1ea0*/  IMAD.IADD R8, R6, 0x1, R7 ;  /* 0x0000000106087824 */ /* 0x002fc600078e0207 */
[----:B------:R2:W-:Y:S01]  /*1eb0*/  STS [R5], R6 ;  /* 0x0000000605007388 */ /* 0x0005e20000000800 */
[----:B---3--:R-:W-:-:S03]  /*1ec0*/  IMAD.IADD R10, R8, 0x1, R9 ;  /* 0x00000001080a7824 */ /* 0x008fc600078e0209 */
[----:B------:R2:W-:Y:S02]  /*1ed0*/  STS [R5+0x4], R8 ;  /* 0x0000040805007388 */ /* 0x0005e40000000800 */
[----:B-----5:R-:W-:Y:S02]  /*1ee0*/  IADD3 R12, PT, PT, R10, R11, RZ ;  /* 0x0000000b0a0c7210 */ /* 0x020fe40007ffe0ff */
[----:B------:R2:W-:Y:S04]  /*1ef0*/  STS [R5+0x8], R10 ;  /* 0x0000080a05007388 */ /* 0x0005e80000000800 */
[----:B------:R2:W-:Y:S01]  /*1f00*/  STS [R5+0xc], R12 ;  /* 0x00000c0c05007388 */ /* 0x0005e20000000800 */
[----:B------:R-:W-:Y:S05]  /*1f10*/  @P0 BRA `(.L_x_45) ;  /* 0xfffffffc00bc0947 */ /* 0x000fea000383ffff */
.L_x_42:
[----:B------:R-:W-:Y:S05]  /*1f20*/  BSYNC.RECONVERGENT B0 ;  /* 0x0000000000007941 */ /* 0x000fea0003800200 */
.L_x_36:
[----:B------:R-:W2:Y:S01]  /*1f30*/  LDCU UR4, c[0x0][0x3a0] ;  /* 0x00007400ff0477ac */ /* 0x000ea20008000800 */
[----:B------:R-:W-:Y:S02]  /*1f40*/  VIADD R23, R23, 0x1 ;  /* 0x0000000117177836 */ /* 0x000fe40000000000 */
[----:B--2---:R-:W-:-:S05]  /*1f50*/  IMAD.U32 R2, RZ, RZ, UR4 ;  /* 0x00000004ff027e24 */ /* 0x004fca000f8e00ff */
[----:B------:R-:W-:-:S13]  /*1f60*/  ISETP.GE.AND P0, PT, R22, R2, PT ;  /* 0x000000021600720c */ /* 0x000fda0003f06270 */
[----:B------:R-:W-:Y:S05]  /*1f70*/  @!P0 BRA `(.L_x_46) ;  /* 0xffffffe8009c8947 */ /* 0x000fea000383ffff */
.L_x_12:
[----:B------:R-:W-:Y:S01]  /*1f80*/  ISETP.GE.AND P0, PT, R27, R2, PT ;  /* 0x000000021b00720c */ /* 0x000fe20003f06270 */
[----:B------:R-:W-:Y:S05]  /*1f90*/  WARPSYNC.ALL ;  /* 0x0000000000007948 */ /* 0x000fea0003800000 */
[----:B------:R-:W-:Y:S06]  /*1fa0*/  BAR.SYNC.DEFER_BLOCKING 0x0 ;  /* 0x0000000000007b1d */ /* 0x000fec0000010000 */
[----:B------:R-:W-:Y:S04]  /*1fb0*/  BSSY.RECONVERGENT B0, `(.L_x_47) ;  /* 0x0000073000007945 */ /* 0x000fe80003800200 */
[----:B------:R-:W-:Y:S05]  /*1fc0*/  @P0 BRA `(.L_x_48) ;  /* 0x0000000400c40947 */ /* 0x000fea0003800000 */
[----:B------:R-:W2:Y:S01]  /*1fd0*/  I2F.U32.RP R4, UR41 ;  /* 0x0000002900047d06 */ /* 0x000ea20008209000 */
[----:B-1-3--:R-:W-:Y:S01]  /*1fe0*/  VIADD R7, R27, UR41 ;  /* 0x000000291b077c36 */ /* 0x00afe20008000000 */
[----:B------:R-:W-:Y:S01]  /*1ff0*/  ISETP.NE.U32.AND P2, PT, RZ, UR41, PT ;  /* 0x00000029ff007c0c */ /* 0x000fe2000bf45070 */
[----:B------:R-:W-:Y:S03]  /*2000*/  BSSY.RECONVERGENT B1, `(.L_x_49) ;  /* 0x0000036000017945 */ /* 0x000fe60003800200 */
[CC--:B------:R-:W-:Y:S02]  /*2010*/  ISETP.GE.AND P0, PT, R7.reuse, R2.reuse, PT ;  /* 0x000000020700720c */ /* 0x0c0fe40003f06270 */
[----:B0-----:R-:W-:Y:S01]  /*2020*/  VIMNMX R0, PT, PT, R7, R2, !PT ;  /* 0x0000000207007248 */ /* 0x001fe20007fe0100 */
[----:B------:R-:W-:Y:S01]  /*2030*/  IMAD.MOV.U32 R2, RZ, RZ, RZ ;  /* 0x000000ffff027224 */ /* 0x000fe200078e00ff */
[----:B------:R-:W-:-:S04]  /*2040*/  SEL R5, RZ, 0x1, P0 ;  /* 0x00000001ff057807 */ /* 0x000fc80000000000 */
[----:B------:R-:W-:Y:S01]  /*2050*/  IADD3 R0, PT, PT, R0, -R7, -R5 ;  /* 0x8000000700007210 */ /* 0x000fe20007ffe805 */
[----:B--2---:R-:W0:Y:S02]  /*2060*/  MUFU.RCP R4, R4 ;  /* 0x0000000400047308 */ /* 0x004e240000001000 */
[----:B0-----:R-:W-:-:S06]  /*2070*/  IADD3 R3, PT, PT, R4, 0xffffffe, RZ ;  /* 0x0ffffffe04037810 */ /* 0x001fcc0007ffe0ff */
[----:B------:R-:W0:Y:S02]  /*2080*/  F2I.FTZ.U32.TRUNC.NTZ R3, R3 ;  /* 0x0000000300037305 */ /* 0x000e24000021f000 */
[----:B0-----:R-:W-:-:S04]  /*2090*/  IMAD.MOV R9, RZ, RZ, -R3 ;  /* 0x000000ffff097224 */ /* 0x001fc800078e0a03 */
[----:B------:R-:W-:-:S04]  /*20a0*/  IMAD R9, R9, UR41, RZ ;  /* 0x0000002909097c24 */ /* 0x000fc8000f8e02ff */
[----:B------:R-:W-:-:S06]  /*20b0*/  IMAD.HI.U32 R9, R3, R9, R2 ;  /* 0x0000000903097227 */ /* 0x000fcc00078e0002 */
[----:B------:R-:W-:-:S05]  /*20c0*/  IMAD.HI.U32 R2, R9, R0, RZ ;  /* 0x0000000009027227 */ /* 0x000fca00078e00ff */
[----:B------:R-:W-:-:S05]  /*20d0*/  IADD3 R3, PT, PT, -R2, RZ, RZ ;  /* 0x000000ff02037210 */ /* 0x000fca0007ffe1ff */
[----:B------:R-:W-:-:S05]  /*20e0*/  IMAD R0, R3, UR41, R0 ;  /* 0x0000002903007c24 */ /* 0x000fca000f8e0200 */
[----:B------:R-:W-:-:S13]  /*20f0*/  ISETP.GE.U32.AND P0, PT, R0, UR41, PT ;  /* 0x0000002900007c0c */ /* 0x000fda000bf06070 */
[----:B------:R-:W-:Y:S02]  /*2100*/  @P0 VIADD R0, R0, -UR41 ;  /* 0x8000002900000c36 */ /* 0x000fe40008000000 */
[----:B------:R-:W-:-:S03]  /*2110*/  @P0 VIADD R2, R2, 0x1 ;  /* 0x0000000102020836 */ /* 0x000fc60000000000 */
[----:B------:R-:W-:-:S13]  /*2120*/  ISETP.GE.U32.AND P1, PT, R0, UR41, PT ;  /* 0x0000002900007c0c */ /* 0x000fda000bf26070 */
[----:B------:R-:W-:Y:S01]  /*2130*/  @P1 VIADD R2, R2, 0x1 ;  /* 0x0000000102021836 */ /* 0x000fe20000000000 */
[----:B------:R-:W-:-:S04]  /*2140*/  @!P2 LOP3.LUT R2, RZ, UR41, RZ, 0x33, !PT ;  /* 0x00000029ff02ac12 */ /* 0x000fc8000f8e33ff */
[----:B------:R-:W-:Y:S01]  /*2150*/  IADD3 R0, PT, PT, R5, R2, RZ ;  /* 0x0000000205007210 */ /* 0x000fe20007ffe0ff */
[----:B------:R-:W-:-:S03]  /*2160*/  IMAD.MOV.U32 R5, RZ, RZ, R27 ;  /* 0x000000ffff057224 */ /* 0x000fc600078e001b */
[C---:B------:R-:W-:Y:S02]  /*2170*/  LOP3.LUT R2, R0.reuse, 0x3, RZ, 0xc0, !PT ;  /* 0x0000000300027812 */ /* 0x040fe400078ec0ff */
[----:B------:R-:W-:Y:S02]  /*2180*/  ISETP.GE.U32.AND P1, PT, R0, 0x3, PT ;  /* 0x000000030000780c */ /* 0x000fe40003f26070 */
[----:B------:R-:W-:-:S13]  /*2190*/  ISETP.NE.AND P0, PT, R2, 0x3, PT ;  /* 0x000000030200780c */ /* 0x000fda0003f05270 */
[----:B------:R-:W-:Y:S05]  /*21a0*/  @!P0 BRA `(.L_x_50) ;  /* 0x00000000006c8947 */ /* 0x000fea0003800000 */
[----:B------:R-:W0:Y:S01]  /*21b0*/  S2UR UR5, SR_CgaCtaId ;  /* 0x00000000000579c3 */ /* 0x000e220000008800 */
[----:B------:R-:W-:Y:S01]  /*21c0*/  VIADD R0, R0, 0x1 ;  /* 0x0000000100007836 */ /* 0x000fe20000000000 */
[----:B------:R-:W-:Y:S01]  /*21d0*/  UMOV UR4, 0x400 ;  /* 0x0000040000047882 */ /* 0x000fe20000000000 */
[----:B------:R-:W-:-:S03]  /*21e0*/  IMAD.MOV.U32 R5, RZ, RZ, R27 ;  /* 0x000000ffff057224 */ /* 0x000fc600078e001b */
[----:B------:R-:W-:Y:S02]  /*21f0*/  LOP3.LUT R0, R0, 0x3, RZ, 0xc0, !PT ;  /* 0x0000000300007812 */ /* 0x000fe400078ec0ff */
[----:B------:R-:W1:Y:S02]  /*2200*/  LDC.64 R2, c[0x0][0x380] ;  /* 0x0000e000ff027b82 */ /* 0x000e640000000a00 */
[----:B------:R-:W-:Y:S01]  /*2210*/  IADD3 R4, PT, PT, -R0, RZ, RZ ;  /* 0x000000ff00047210 */ /* 0x000fe20007ffe1ff */
[----:B0-----:R-:W-:-:S06]  /*2220*/  ULEA UR4, UR5, UR4, 0x18 ;  /* 0x0000000405047291 */ /* 0x001fcc000f8ec0ff */
[C---:B------:R-:W-:Y:S01]  /*2230*/  LEA R0, R27.reuse, UR4, 0x2 ;  /* 0x000000041b007c11 */ /* 0x040fe2000f8e10ff */
[----:B-1----:R-:W-:-:S07]  /*2240*/  IMAD.WIDE.U32 R2, R27, 0x4, R2 ;  /* 0x000000041b027825 */ /* 0x002fce00078e0002 */
.L_x_51:
[----:B------:R0:W2:Y:S01]  /*2250*/  LDG.E R13, desc[UR36][R2.64] ;  /* 0x00000024020d7981 */ /* 0x0000a2000c1e1900 */
[----:B------:R-:W-:Y:S02]  /*2260*/  VIADD R4, R4, 0x1 ;  /* 0x0000000104047836 */ /* 0x000fe40000000000 */
[----:B------:R-:W-:-:S04]  /*2270*/  IMAD.U32 R15, RZ, RZ, UR41 ;  /* 0x00000029ff0f7e24 */ /* 0x000fc8000f8e00ff */
[----:B0-----:R-:W-:Y:S01]  /*2280*/  IMAD.WIDE.U32 R2, R15, 0x4, R2 ;  /* 0x000000040f027825 */ /* 0x001fe200078e0002 */
[----:B--2---:R-:W-:-:S13]  /*2290*/  FSETP.NEU.AND P0, PT, R13, RZ, PT ;  /* 0x000000ff0d00720b */ /* 0x004fda0003f0d000 */
[----:B------:R-:W0:Y:S01]  /*22a0*/  @P0 LDS R11, [R0] ;  /* 0x00000000000b0984 */ /* 0x000e220000000800 */
[----:B------:R-:W0:Y:S08]  /*22b0*/  @P0 LDC.64 R6, c[0x0][0x388] ;  /* 0x0000e200ff060b82 */ /* 0x000e300000000a00 */
[----:B------:R-:W1:Y:S01]  /*22c0*/  @P0 LDC.64 R8, c[0x0][0x390] ;  /* 0x0000e400ff080b82 */ /* 0x000e620000000a00 */
[----:B0-----:R-:W-:-:S04]  /*22d0*/  @P0 IMAD.WIDE R6, R11, 0x4, R6 ;  /* 0x000000040b060825 */ /* 0x001fc800078e0206 */
[----:B-1----:R-:W-:Y:S01]  /*22e0*/  @P0 IMAD.WIDE R8, R11, 0x4, R8 ;  /* 0x000000040b080825 */ /* 0x002fe200078e0208 */
[----:B------:R-:W-:Y:S03]  /*22f0*/  @P0 STG.E desc[UR36][R6.64], R13 ;  /* 0x0000000d06000986 */ /* 0x000fe6000c101924 */
[----:B------:R-:W-:Y:S01]  /*2300*/  IMAD.U32 R11, RZ, RZ, UR41 ;  /* 0x00000029ff0b7e24 */ /* 0x000fe2000f8e00ff */
[----:B------:R0:W-:Y:S01]  /*2310*/  @P0 STG.E desc[UR36][R8.64], R5 ;  /* 0x0000000508000986 */ /* 0x0001e2000c101924 */
[----:B------:R-:W-:-:S03]  /*2320*/  ISETP.NE.AND P0, PT, R4, RZ, PT ;  /* 0x000000ff0400720c */ /* 0x000fc60003f05270 */
[----:B------:R-:W-:Y:S01]  /*2330*/  LEA R0, R11, R0, 0x2 ;  /* 0x000000000b007211 */ /* 0x000fe200078e10ff */
[----:B0-----:R-:W-:-:S09]  /*2340*/  VIADD R5, R5, UR41 ;  /* 0x0000002905057c36 */ /* 0x001fd20008000000 */
[----:B------:R-:W-:Y:S05]  /*2350*/  @P0 BRA `(.L_x_51) ;  /* 0xfffffffc00bc0947 */ /* 0x000fea000383ffff */
.L_x_50:
[----:B------:R-:W-:Y:S05]  /*2360*/  BSYNC.RECONVERGENT B1 ;  /* 0x0000000000017941 */ /* 0x000fea0003800200 */
.L_x_49:
[----:B------:R-:W-:Y:S05]  /*2370*/  @!P1 BRA `(.L_x_48) ;  /* 0x0000000000d89947 */ /* 0x000fea0003800000 */
[----:B------:R-:W0:Y:S01]  /*2380*/  S2R R7, SR_CgaCtaId ;  /* 0x0000000000077919 */ /* 0x000e220000008800 */
[----:B------:R-:W1:Y:S01]  /*2390*/  LDC.64 R2, c[0x0][0x380] ;  /* 0x0000e000ff027b82 */ /* 0x000e620000000a00 */
[----:B------:R-:W-:-:S04]  /*23a0*/  MOV R0, 0x400 ;  /* 0x0000040000007802 */ /* 0x000fc80000000f00 */
[----:B0-----:R-:W-:-:S07]  /*23b0*/  LEA R0, R7, R0, 0x18 ;  /* 0x0000000007007211 */ /* 0x001fce00078ec0ff */
.L_x_52:
[----:B-1----:R-:W-:-:S05]  /*23c0*/  IMAD.WIDE.U32 R8, R5, 0x4, R2 ;  /* 0x0000000405087825 */ /* 0x002fca00078e0002 */
[----:B------:R-:W2:Y:S01]  /*23d0*/  LDG.E R23, desc[UR36][R8.64] ;  /* 0x0000002408177981 */ /* 0x000ea2000c1e1900 */
[----:B------:R-:W-:Y:S01]  /*23e0*/  VIADD R7, R5, UR41 ;  /* 0x0000002905077c36 */ /* 0x000fe20008000000 */
[----:B--2---:R-:W-:-:S13]  /*23f0*/  FSETP.NEU.AND P0, PT, R23, RZ, PT ;  /* 0x000000ff1700720b */ /* 0x004fda0003f0d000 */
[----:B------:R-:W-:Y:S01]  /*2400*/  @P0 IMAD R4, R5, 0x4, R0 ;  /* 0x0000000405040824 */ /* 0x000fe200078e0200 */
[----:B------:R-:W0:Y:S04]  /*2410*/  @P0 LDC.64 R10, c[0x0][0x388] ;  /* 0x0000e200ff0a0b82 */ /* 0x000e280000000a00 */
[----:B------:R-:W0:Y:S04]  /*2420*/  @P0 LDS R15, [R4] ;  /* 0x00000000040f0984 */ /* 0x000e280000000800 */
[----:B------:R-:W1:Y:S01]  /*2430*/  @P0 LDC.64 R12, c[0x0][0x390] ;  /* 0x0000e400ff0c0b82 */ /* 0x000e620000000a00 */
[----:B0-----:R-:W-:-:S04]  /*2440*/  @P0 IMAD.WIDE R10, R15, 0x4, R10 ;  /* 0x000000040f0a0825 */ /* 0x001fc800078e020a */
[----:B-1----:R-:W-:Y:S01]  /*2450*/  @P0 IMAD.WIDE R12, R15, 0x4, R12 ;  /* 0x000000040f0c0825 */ /* 0x002fe200078e020c */
[----:B------:R0:W-:Y:S03]  /*2460*/  @P0 STG.E desc[UR36][R10.64], R23 ;  /* 0x000000170a000986 */ /* 0x0001e6000c101924 */
[C---:B------:R-:W-:Y:S01]  /*2470*/  IMAD.WIDE.U32 R14, R7.reuse, 0x4, R2 ;  /* 0x00000004070e7825 */ /* 0x040fe200078e0002 */
[----:B------:R-:W-:Y:S04]  /*2480*/  @P0 STG.E desc[UR36][R12.64], R5 ;  /* 0x000000050c000986 */ /* 0x000fe8000c101924 */
[----:B------:R-:W2:Y:S01]  /*2490*/  LDG.E R25, desc[UR36][R14.64] ;  /* 0x000000240e197981 */ /* 0x000ea2000c1e1900 */
[----:B------:R-:W-:-:S04]  /*24a0*/  VIADD R9, R7, UR41 ;  /* 0x0000002907097c36 */ /* 0x000fc80008000000 */
[----:B0-----:R-:W-:Y:S01]  /*24b0*/  IMAD.WIDE.U32 R10, R9, 0x4, R2 ;  /* 0x00000004090a7825 */ /* 0x001fe200078e0002 */
[----:B--2---:R-:W-:-:S13]  /*24c0*/  FSETP.NEU.AND P0, PT, R25, RZ, PT ;  /* 0x000000ff1900720b */ /* 0x004fda0003f0d000 */
[----:B------:R-:W-:Y:S01]  /*24d0*/  @P0 LEA R4, R7, R0, 0x2 ;  /* 0x0000000007040211 */ /* 0x000fe200078e10ff */
[----:B------:R-:W0:Y:S04]  /*24e0*/  @P0 LDC.64 R16, c[0x0][0x388] ;  /* 0x0000e200ff100b82 */ /* 0x000e280000000a00 */
[----:B------:R-:W0:Y:S04]  /*24f0*/  @P0 LDS R21, [R4] ;  /* 0x0000000004150984 */ /* 0x000e280000000800 */
[----:B----4-:R-:W1:Y:S01]  /*2500*/  @P0 LDC.64 R18, c[0x0][0x390] ;  /* 0x0000e400ff120b82 */ /* 0x010e620000000a00 */
[----:B0-----:R-:W-:-:S04]  /*2510*/  @P0 IMAD.WIDE R16, R21, 0x4, R16 ;  /* 0x0000000415100825 */ /* 0x001fc800078e0210 */
[----:B-1----:R-:W-:Y:S01]  /*2520*/  @P0 IMAD.WIDE R18, R21, 0x4, R18 ;  /* 0x0000000415120825 */ /* 0x002fe200078e0212 */
[----:B------:R-:W-:Y:S04]  /*2530*/  @P0 STG.E desc[UR36][R16.64], R25 ;  /* 0x0000001910000986 */ /* 0x000fe8000c101924 */
[----:B------:R-:W-:Y:S04]  /*2540*/  @P0 STG.E desc[UR36][R18.64], R7 ;  /* 0x0000000712000986 */ /* 0x000fe8000c101924 */
[----:B------:R-:W2:Y:S01]  /*2550*/  LDG.E R21, desc[UR36][R10.64] ;  /* 0x000000240a157981 */ /* 0x000ea2000c1e1900 */
[----:B------:R-:W-:-:S02]  /*2560*/  IADD3 R23, PT, PT, R9, UR41, RZ ;  /* 0x0000002909177c10 */ /* 0x000fc4000fffe0ff */
        /* <DEDUP_REMOVED lines=9> */
[----:B------:R-:W-:Y:S05]  /*2600*/  @P0 STG.E desc[UR36][R12.64], R9 ;  /* 0x000000090c000986 */ /* 0x000fea000c101924 */
[----:B------:R-:W2:Y:S01]  /*2610*/  LDG.E R15, desc[UR36][R14.64] ;  /* 0x000000240e0f7981 */ /* 0x000ea2000c1e1900 */
[----:B0-----:R-:W-:Y:S01]  /*2620*/  VIADD R5, R23, UR41 ;  /* 0x0000002917057c36 */ /* 0x001fe20008000000 */
[----:B--2---:R-:W-:-:S13]  /*2630*/  FSETP.NEU.AND P0, PT, R15, RZ, PT ;  /* 0x000000ff0f00720b */ /* 0x004fda0003f0d000 */
[----:B------:R-:W-:Y:S01]  /*2640*/  @P0 IMAD R8, R23, 0x4, R0 ;  /* 0x0000000417080824 */ /* 0x000fe200078e0200 */
[----:B------:R-:W0:Y:S04]  /*2650*/  @P0 LDC.64 R6, c[0x0][0x388] ;  /* 0x0000e200ff060b82 */ /* 0x000e280000000a00 */
[----:B------:R-:W0:Y:S04]  /*2660*/  @P0 LDS R17, [R8] ;  /* 0x0000000008110984 */ /* 0x000e280000000800 */
[----:B------:R-:W1:Y:S01]  /*2670*/  @P0 LDC.64 R10, c[0x0][0x390] ;  /* 0x0000e400ff0a0b82 */ /* 0x000e620000000a00 */
[----:B0-----:R-:W-:-:S04]  /*2680*/  @P0 IMAD.WIDE R6, R17, 0x4, R6 ;  /* 0x0000000411060825 */ /* 0x001fc800078e0206 */
[----:B-1----:R-:W-:Y:S01]  /*2690*/  @P0 IMAD.WIDE R10, R17, 0x4, R10 ;  /* 0x00000004110a0825 */ /* 0x002fe200078e020a */
[----:B------:R2:W-:Y:S04]  /*26a0*/  @P0 STG.E desc[UR36][R6.64], R15 ;  /* 0x0000000f06000986 */ /* 0x0005e8000c101924 */
[----:B------:R2:W-:Y:S01]  /*26b0*/  @P0 STG.E desc[UR36][R10.64], R23 ;  /* 0x000000170a000986 */ /* 0x0005e2000c101924 */
[----:B------:R-:W-:-:S13]  /*26c0*/  ISETP.GE.AND P0, PT, R5, UR42, PT ;  /* 0x0000002a05007c0c */ /* 0x000fda000bf06270 */
[----:B--2---:R-:W-:Y:S05]  /*26d0*/  @!P0 BRA `(.L_x_52) ;  /* 0xfffffffc00388947 */ /* 0x004fea000383ffff */
.L_x_48:
[----:B------:R-:W-:Y:S05]  /*26e0*/  BSYNC.RECONVERGENT B0 ;  /* 0x0000000000007941 */ /* 0x000fea0003800200 */
.L_x_47:
[----:B------:R-:W-:-:S13]  /*26f0*/  ISETP.NE.AND P0, PT, R27, RZ, PT ;  /* 0x000000ff1b00720c */ /* 0x000fda0003f05270 */
[----:B------:R-:W-:Y:S05]  /*2700*/  @P0 EXIT ;  /* 0x000000000000094d */ /* 0x000fea0003800000 */
[----:B---3--:R-:W2:Y:S08]  /*2710*/  LDC R5, c[0x0][0x3a0] ;  /* 0x0000e800ff057b82 */ /* 0x008eb00000000800 */
[----:B------:R-:W2:Y:S02]  /*2720*/  LDC.64 R2, c[0x0][0x380] ;  /* 0x0000e000ff027b82 */ /* 0x000ea40000000a00 */
[----:B--2---:R-:W-:-:S06]  /*2730*/  IMAD.WIDE R2, R5, 0x4, R2 ;  /* 0x0000000405027825 */ /* 0x004fcc00078e0202 */
[----:B------:R-:W2:Y:S01]  /*2740*/  LDG.E R2, desc[UR36][R2.64+-0x4] ;  /* 0xfffffc2402027981 */ /* 0x000ea2000c1e1900 */
[----:B------:R-:W3:Y:S01]  /*2750*/  S2UR UR5, SR_CgaCtaId ;  /* 0x00000000000579c3 */ /* 0x000ee20000008800 */
[----:B------:R-:W-:Y:S02]  /*2760*/  UMOV UR4, 0x400 ;  /* 0x0000040000047882 */ /* 0x000fe40000000000 */
[----:B---3--:R-:W-:-:S06]  /*2770*/  ULEA UR4, UR5, UR4, 0x18 ;  /* 0x0000000405047291 */ /* 0x008fcc000f8ec0ff */
[----:B0-----:R-:W-:Y:S02]  /*2780*/  LEA R0, R5, UR4, 0x2 ;  /* 0x0000000405007c11 */ /* 0x001fe4000f8e10ff */
[----:B------:R-:W0:Y:S04]  /*2790*/  LDC.64 R4, c[0x0][0x398] ;  /* 0x0000e600ff047b82 */ /* 0x000e280000000a00 */
[----:B------:R-:W1:Y:S02]  /*27a0*/  LDS R0, [R0+-0x4] ;  /* 0xfffffc0000007984 */ /* 0x000e640000000800 */
[----:B-1----:R-:W-:Y:S02]  /*27b0*/  IADD3 R7, PT, PT, R0, 0x1, RZ ;  /* 0x0000000100077810 */ /* 0x002fe40007ffe0ff */
[----:B--2---:R-:W-:-:S13]  /*27c0*/  FSETP.NEU.AND P0, PT, R2, RZ, PT ;  /* 0x000000ff0200720b */ /* 0x004fda0003f0d000 */
[----:B------:R-:W-:-:S05]  /*27d0*/  @!P0 IMAD.MOV R7, RZ, RZ, R0 ;  /* 0x000000ffff078224 */ /* 0x000fca00078e0200 */
[----:B0-----:R-:W-:Y:S01]  /*27e0*/  STG.E desc[UR36][R4.64], R7 ;  /* 0x0000000704007986 */ /* 0x001fe2000c101924 */
[----:B------:R-:W-:Y:S05]  /*27f0*/  EXIT ;  /* 0x000000000000794d */ /* 0x000fea0003800000 */
.L_x_53:
[----:B------:R-:W-:-:S00]  /*2800*/  BRA `(.L_x_53) ;  /* 0xfffffffc00fc7947 */ /* 0x000fc0000383ffff */
[----:B------:R-:W-:-:S00]  /*2810*/  NOP ;  /* 0x0000000000007918 */ /* 0x000fc00000000000 */
        /* <DEDUP_REMOVED lines=14> */
.L_x_54:


//--------------------- .nv.global.init           --------------------------
	.section	.nv.global.init,"aw",@progbits
.nv.global.init:
	.type		$str,@object
	.size		$str,($str$1 - $str)
$str:
        /*0000*/ 	.byte	0x0a, 0x00
	.type		$str$1,@object
	.size		$str$1,(.L_1 - $str$1)
$str$1:
        /*0002*/ 	.byte	0x20, 0x25, 0x64, 0x20, 0x00
.L_1:


//--------------------- .nv.shared._Z10compactionPfS_PiS0_i --------------------------
	.section	.nv.shared._Z10compactionPfS_PiS0_i,"aw",@nobits
	.sectionflags	@""
	.align	16
	.zero		1024


//--------------------- .nv.shared.reserved.0     --------------------------
	.section	.nv.shared.reserved.0,"aw",@nobits
	.weak		__nv_reservedSMEM_offset_0_alias
	.size		__nv_reservedSMEM_offset_0_alias, 0, 64
	.other		__nv_reservedSMEM_offset_0_alias,@"STO_CUDA_RESERVED_SHARED STV_DEFAULT"
__nv_reservedSMEM_offset_0_alias:
	.zero		0
	.zero		64


//--------------------- .nv.constant0._Z10compactionPfS_PiS0_i --------------------------
	.section	.nv.constant0._Z10compactionPfS_PiS0_i,"a",@progbits
	.sectionflags	@""
	.align	4
.nv.constant0._Z10compactionPfS_PiS0_i:
	.zero		932


//--------------------- SYMBOLS --------------------------

	.type		.nv.reservedSmem.offset0,@object
	.size		.nv.reservedSmem.offset0,0x4
	.type		.nv.reservedSmem.cap,@object
	.size		.nv.reservedSmem.cap,0x4
	.type		vprintf,@function
